	.target	sm_120

	.elftype	@"ET_EXEC"


//--------------------- .note.nv.tkinfo           --------------------------
	.section	.note.nv.tkinfo,"",@"SHT_NOTE"
	.sectionflags	@"SHF_NOTE_NV_TKINFO"
	.tkinfo
        /*0018*/ 	.word	0x00000002
        /*0030*/ 	.string	""
        /*0030*/ 	.string	"ptxas"
        /*0030*/ 	.string	"Cuda compilation tools, release 13.1, V13.1.80"
        /*0030*/ 	.string	"Build cuda_13.1.r13.1/compiler.36836380_0"
        /*0030*/ 	.string	"-arch sm_120 "



//--------------------- .note.nv.cuinfo           --------------------------
	.section	.note.nv.cuinfo,"",@"SHT_NOTE"
	.sectionflags	@"SHF_NOTE_NV_CUINFO"
        /*0018*/ 	.short	0x0002
        /*001a*/ 	.short	0x0078
        /*001c*/ 	.short	0x0083
	.zero		2


//--------------------- .nv.info                  --------------------------
	.section	.nv.info,"",@"SHT_CUDA_INFO"
	.align	4


	//----- nvinfo : EIATTR_REGCOUNT
	.align		4
        /*0000*/ 	.byte	0x04, 0x2f
        /*0002*/ 	.short	(.L_1 - .L_0)
	.align		4
.L_0:
        /*0004*/ 	.word	index@(bpf_init_rng)
        /*0008*/ 	.word	0x00000010


	//----- nvinfo : EIATTR_FRAME_SIZE
	.align		4
.L_1:
        /*000c*/ 	.byte	0x04, 0x11
        /*000e*/ 	.short	(.L_3 - .L_2)
	.align		4
.L_2:
        /*0010*/ 	.word	index@(bpf_init_rng)
        /*0014*/ 	.word	0x00000000


	//----- nvinfo : EIATTR_REGCOUNT
	.align		4
.L_3:
        /*0018*/ 	.byte	0x04, 0x2f
        /*001a*/ 	.short	(.L_5 - .L_4)
	.align		4
.L_4:
        /*001c*/ 	.word	index@(bpf_init_particles)
        /*0020*/ 	.word	0x00000010


	//----- nvinfo : EIATTR_FRAME_SIZE
	.align		4
.L_5:
        /*0024*/ 	.byte	0x04, 0x11
        /*0026*/ 	.short	(.L_7 - .L_6)
	.align		4
.L_6:
        /*0028*/ 	.word	index@(bpf_init_particles)
        /*002c*/ 	.word	0x00000000


	//----- nvinfo : EIATTR_REGCOUNT
	.align		4
.L_7:
        /*0030*/ 	.byte	0x04, 0x2f
        /*0032*/ 	.short	(.L_9 - .L_8)
	.align		4
.L_8:
        /*0034*/ 	.word	index@(bpf_propagate_weight)
        /*0038*/ 	.word	0x00000016


	//----- nvinfo : EIATTR_FRAME_SIZE
	.align		4
.L_9:
        /*003c*/ 	.byte	0x04, 0x11
        /*003e*/ 	.short	(.L_11 - .L_10)
	.align		4
.L_10:
        /*0040*/ 	.word	index@(bpf_propagate_weight)
        /*0044*/ 	.word	0x00000000


	//----- nvinfo : EIATTR_REGCOUNT
	.align		4
.L_11:
        /*0048*/ 	.byte	0x04, 0x2f
        /*004a*/ 	.short	(.L_13 - .L_12)
	.align		4
.L_12:
        /*004c*/ 	.word	index@(bpf_set_scalar)
        /*0050*/ 	.word	0x00000008


	//----- nvinfo : EIATTR_FRAME_SIZE
	.align		4
.L_13:
        /*0054*/ 	.byte	0x04, 0x11
        /*0056*/ 	.short	(.L_15 - .L_14)
	.align		4
.L_14:
        /*0058*/ 	.word	index@(bpf_set_scalar)
        /*005c*/ 	.word	0x00000000


	//----- nvinfo : EIATTR_REGCOUNT
	.align		4
.L_15:
        /*0060*/ 	.byte	0x04, 0x2f
        /*0062*/ 	.short	(.L_17 - .L_16)
	.align		4
.L_16:
        /*0064*/ 	.word	index@(bpf_reduce_max)
        /*0068*/ 	.word	0x0000000a


	//----- nvinfo : EIATTR_FRAME_SIZE
	.align		4
.L_17:
        /*006c*/ 	.byte	0x04, 0x11
        /*006e*/ 	.short	(.L_19 - .L_18)
	.align		4
.L_18:
        /*0070*/ 	.word	index@(bpf_reduce_max)
        /*0074*/ 	.word	0x00000000


	//----- nvinfo : EIATTR_REGCOUNT
	.align		4
.L_19:
        /*0078*/ 	.byte	0x04, 0x2f
        /*007a*/ 	.short	(.L_21 - .L_20)
	.align		4
.L_20:
        /*007c*/ 	.word	index@(bpf_reduce_sum)
        /*0080*/ 	.word	0x00000008


	//----- nvinfo : EIATTR_FRAME_SIZE
	.align		4
.L_21:
        /*0084*/ 	.byte	0x04, 0x11
        /*0086*/ 	.short	(.L_23 - .L_22)
	.align		4
.L_22:
        /*0088*/ 	.word	index@(bpf_reduce_sum)
        /*008c*/ 	.word	0x00000000


	//----- nvinfo : EIATTR_REGCOUNT
	.align		4
.L_23:
        /*0090*/ 	.byte	0x04, 0x2f
        /*0092*/ 	.short	(.L_25 - .L_24)
	.align		4
.L_24:
        /*0094*/ 	.word	index@(bpf_exp_sub)
        /*0098*/ 	.word	0x0000000e


	//----- nvinfo : EIATTR_FRAME_SIZE
	.align		4
.L_25:
        /*009c*/ 	.byte	0x04, 0x11
        /*009e*/ 	.short	(.L_27 - .L_26)
	.align		4
.L_26:
        /*00a0*/ 	.word	index@(bpf_exp_sub)
        /*00a4*/ 	.word	0x00000000


	//----- nvinfo : EIATTR_REGCOUNT
	.align		4
.L_27:
        /*00a8*/ 	.byte	0x04, 0x2f
        /*00aa*/ 	.short	(.L_29 - .L_28)
	.align		4
.L_28:
        /*00ac*/ 	.word	index@(bpf_scale_wh)
        /*00b0*/ 	.word	0x0000000e


	//----- nvinfo : EIATTR_FRAME_SIZE
	.align		4
.L_29:
        /*00b4*/ 	.byte	0x04, 0x11
        /*00b6*/ 	.short	(.L_31 - .L_30)
	.align		4
.L_30:
        /*00b8*/ 	.word	index@(bpf_scale_wh)
        /*00bc*/ 	.word	0x00000000


	//----- nvinfo : EIATTR_REGCOUNT
	.align		4
.L_31:
        /*00c0*/ 	.byte	0x04, 0x2f
        /*00c2*/ 	.short	(.L_33 - .L_32)
	.align		4
.L_32:
        /*00c4*/ 	.word	index@(bpf_compute_loglik)
        /*00c8*/ 	.word	0x0000000a


	//----- nvinfo : EIATTR_FRAME_SIZE
	.align		4
.L_33:
        /*00cc*/ 	.byte	0x04, 0x11
        /*00ce*/ 	.short	(.L_35 - .L_34)
	.align		4
.L_34:
        /*00d0*/ 	.word	index@(bpf_compute_loglik)
        /*00d4*/ 	.word	0x00000000


	//----- nvinfo : EIATTR_REGCOUNT
	.align		4
.L_35:
        /*00d8*/ 	.byte	0x04, 0x2f
        /*00da*/ 	.short	(.L_37 - .L_36)
	.align		4
.L_36:
        /*00dc*/ 	.word	index@(bpf_resample)
        /*00e0*/ 	.word	0x00000010


	//----- nvinfo : EIATTR_FRAME_SIZE
	.align		4
.L_37:
        /*00e4*/ 	.byte	0x04, 0x11
        /*00e6*/ 	.short	(.L_39 - .L_38)
	.align		4
.L_38:
        /*00e8*/ 	.word	index@(bpf_resample)
        /*00ec*/ 	.word	0x00000000


	//----- nvinfo : EIATTR_REGCOUNT
	.align		4
.L_39:
        /*00f0*/ 	.byte	0x04, 0x2f
        /*00f2*/ 	.short	(.L_41 - .L_40)
	.align		4
.L_40:
        /*00f4*/ 	.word	index@(bpf_compute_var)
        /*00f8*/ 	.word	0x0000000a


	//----- nvinfo : EIATTR_FRAME_SIZE
	.align		4
.L_41:
        /*00fc*/ 	.byte	0x04, 0x11
        /*00fe*/ 	.short	(.L_43 - .L_42)
	.align		4
.L_42:
        /*0100*/ 	.word	index@(bpf_compute_var)
        /*0104*/ 	.word	0x00000000


	//----- nvinfo : EIATTR_REGCOUNT
	.align		4
.L_43:
        /*0108*/ 	.byte	0x04, 0x2f
        /*010a*/ 	.short	(.L_45 - .L_44)
	.align		4
.L_44:
        /*010c*/ 	.word	index@(bpf_gen_noise)
        /*0110*/ 	.word	0x00000010


	//----- nvinfo : EIATTR_FRAME_SIZE
	.align		4
.L_45:
        /*0114*/ 	.byte	0x04, 0x11
        /*0116*/ 	.short	(.L_47 - .L_46)
	.align		4
.L_46:
        /*0118*/ 	.word	index@(bpf_gen_noise)
        /*011c*/ 	.word	0x00000000


	//----- nvinfo : EIATTR_REGCOUNT
	.align		4
.L_47:
        /*0120*/ 	.byte	0x04, 0x2f
        /*0122*/ 	.short	(.L_49 - .L_48)
	.align		4
.L_48:
        /*0124*/ 	.word	index@(bpf_silverman_jitter)
        /*0128*/ 	.word	0x0000000a


	//----- nvinfo : EIATTR_FRAME_SIZE
	.align		4
.L_49:
        /*012c*/ 	.byte	0x04, 0x11
        /*012e*/ 	.short	(.L_51 - .L_50)
	.align		4
.L_50:
        /*0130*/ 	.word	index@(bpf_silverman_jitter)
        /*0134*/ 	.word	0x00000000


	//----- nvinfo : EIATTR_MIN_STACK_SIZE
	.align		4
.L_51:
        /*0138*/ 	.byte	0x04, 0x12
        /*013a*/ 	.short	(.L_53 - .L_52)
	.align		4
.L_52:
        /*013c*/ 	.word	index@(bpf_silverman_jitter)
        /*0140*/ 	.word	0x00000000


	//----- nvinfo : EIATTR_MIN_STACK_SIZE
	.align		4
.L_53:
        /*0144*/ 	.byte	0x04, 0x12
        /*0146*/ 	.short	(.L_55 - .L_54)
	.align		4
.L_54:
        /*0148*/ 	.word	index@(bpf_gen_noise)
        /*014c*/ 	.word	0x00000000


	//----- nvinfo : EIATTR_MIN_STACK_SIZE
	.align		4
.L_55:
        /*0150*/ 	.byte	0x04, 0x12
        /*0152*/ 	.short	(.L_57 - .L_56)
	.align		4
.L_56:
        /*0154*/ 	.word	index@(bpf_compute_var)
        /*0158*/ 	.word	0x00000000


	//----- nvinfo : EIATTR_MIN_STACK_SIZE
	.align		4
.L_57:
        /*015c*/ 	.byte	0x04, 0x12
        /*015e*/ 	.short	(.L_59 - .L_58)
	.align		4
.L_58:
        /*0160*/ 	.word	index@(bpf_resample)
        /*0164*/ 	.word	0x00000000


	//----- nvinfo : EIATTR_MIN_STACK_SIZE
	.align		4
.L_59:
        /*0168*/ 	.byte	0x04, 0x12
        /*016a*/ 	.short	(.L_61 - .L_60)
	.align		4
.L_60:
        /*016c*/ 	.word	index@(bpf_compute_loglik)
        /*0170*/ 	.word	0x00000000


	//----- nvinfo : EIATTR_MIN_STACK_SIZE
	.align		4
.L_61:
        /*0174*/ 	.byte	0x04, 0x12
        /*0176*/ 	.short	(.L_63 - .L_62)
	.align		4
.L_62:
        /*0178*/ 	.word	index@(bpf_scale_wh)
        /*017c*/ 	.word	0x00000000


	//----- nvinfo : EIATTR_MIN_STACK_SIZE
	.align		4
.L_63:
        /*0180*/ 	.byte	0x04, 0x12
        /*0182*/ 	.short	(.L_65 - .L_64)
	.align		4
.L_64:
        /*0184*/ 	.word	index@(bpf_exp_sub)
        /*0188*/ 	.word	0x00000000


	//----- nvinfo : EIATTR_MIN_STACK_SIZE
	.align		4
.L_65:
        /*018c*/ 	.byte	0x04, 0x12
        /*018e*/ 	.short	(.L_67 - .L_66)
	.align		4
.L_66:
        /*0190*/ 	.word	index@(bpf_reduce_sum)
        /*0194*/ 	.word	0x00000000


	//----- nvinfo : EIATTR_MIN_STACK_SIZE
	.align		4
.L_67:
        /*0198*/ 	.byte	0x04, 0x12
        /*019a*/ 	.short	(.L_69 - .L_68)
	.align		4
.L_68:
        /*019c*/ 	.word	index@(bpf_reduce_max)
        /*01a0*/ 	.word	0x00000000


	//----- nvinfo : EIATTR_MIN_STACK_SIZE
	.align		4
.L_69:
        /*01a4*/ 	.byte	0x04, 0x12
        /*01a6*/ 	.short	(.L_71 - .L_70)
	.align		4
.L_70:
        /*01a8*/ 	.word	index@(bpf_set_scalar)
        /*01ac*/ 	.word	0x00000000


	//----- nvinfo : EIATTR_MIN_STACK_SIZE
	.align		4
.L_71:
        /*01b0*/ 	.byte	0x04, 0x12
        /*01b2*/ 	.short	(.L_73 - .L_72)
	.align		4
.L_72:
        /*01b4*/ 	.word	index@(bpf_propagate_weight)
        /*01b8*/ 	.word	0x00000000


	//----- nvinfo : EIATTR_MIN_STACK_SIZE
	.align		4
.L_73:
        /*01bc*/ 	.byte	0x04, 0x12
        /*01be*/ 	.short	(.L_75 - .L_74)
	.align		4
.L_74:
        /*01c0*/ 	.word	index@(bpf_init_particles)
        /*01c4*/ 	.word	0x00000000


	//----- nvinfo : EIATTR_MIN_STACK_SIZE
	.align		4
.L_75:
        /*01c8*/ 	.byte	0x04, 0x12
        /*01ca*/ 	.short	(.L_77 - .L_76)
	.align		4
.L_76:
        /*01cc*/ 	.word	index@(bpf_init_rng)
        /*01d0*/ 	.word	0x00000000
.L_77:


//--------------------- .nv.compat                --------------------------
	.section	.nv.compat,"",@"SHT_CUDA_COMPAT_INFO"
	.align	4
        /*0000*/ 	.byte	0x02, 0x09, 0x00, 0x00, 0x02, 0x02, 0x02, 0x00, 0x03, 0x07, 0x01, 0x01, 0x02, 0x03, 0x00, 0x00
        /*0010*/ 	.byte	0x04, 0x0b, 0x08, 0x00, 0x50, 0x00, 0x00, 0x00, 0x00, 0x00, 0x00, 0x00


//--------------------- .nv.info.bpf_silverman_jitter --------------------------
	.section	.nv.info.bpf_silverman_jitter,"",@"SHT_CUDA_INFO"
	.sectionflags	@""
	.align	4


	//----- nvinfo : EIATTR_CUDA_API_VERSION
	.align		4
        /*0000*/ 	.byte	0x04, 0x37
        /*0002*/ 	.short	(.L_79 - .L_78)
.L_78:
        /*0004*/ 	.word	0x00000083


	//----- nvinfo : EIATTR_KPARAM_INFO
	.align		4
.L_79:
        /*0008*/ 	.byte	0x04, 0x17
        /*000a*/ 	.short	(.L_81 - .L_80)
.L_80:
        /*000c*/ 	.word	0x00000000
        /*0010*/ 	.short	0x0004
        /*0012*/ 	.short	0x0018
        /*0014*/ 	.byte	0x00, 0xf0, 0x11, 0x00


	//----- nvinfo : EIATTR_KPARAM_INFO
	.align		4
.L_81:
        /*0018*/ 	.byte	0x04, 0x17
        /*001a*/ 	.short	(.L_83 - .L_82)
.L_82:
        /*001c*/ 	.word	0x00000000
        /*0020*/ 	.short	0x0003
        /*0022*/ 	.short	0x0014
        /*0024*/ 	.byte	0x00, 0xf0, 0x11, 0x00


	//----- nvinfo : EIATTR_KPARAM_INFO
	.align		4
.L_83:
        /*0028*/ 	.byte	0x04, 0x17
        /*002a*/ 	.short	(.L_85 - .L_84)
.L_84:
        /*002c*/ 	.word	0x00000000
        /*0030*/ 	.short	0x0002
        /*0032*/ 	.short	0x0010
        /*0034*/ 	.byte	0x00, 0xf0, 0x11, 0x00


	//----- nvinfo : EIATTR_KPARAM_INFO
	.align		4
.L_85:
        /*0038*/ 	.byte	0x04, 0x17
        /*003a*/ 	.short	(.L_87 - .L_86)
.L_86:
        /*003c*/ 	.word	0x00000000
        /*0040*/ 	.short	0x0001
        /*0042*/ 	.short	0x0008
        /*0044*/ 	.byte	0x00, 0xf0, 0x21, 0x00


	//----- nvinfo : EIATTR_KPARAM_INFO
	.align		4
.L_87:
        /*0048*/ 	.byte	0x04, 0x17
        /*004a*/ 	.short	(.L_89 - .L_88)
.L_88:
        /*004c*/ 	.word	0x00000000
        /*0050*/ 	.short	0x0000
        /*0052*/ 	.short	0x0000
        /*0054*/ 	.byte	0x00, 0xf0, 0x21, 0x00


	//----- nvinfo : EIATTR_SPARSE_MMA_MASK
	.align		4
.L_89:
        /*0058*/ 	.byte	0x03, 0x50
        /*005a*/ 	.short	0x0000


	//----- nvinfo : EIATTR_MAXREG_COUNT
	.align		4
        /*005c*/ 	.byte	0x03, 0x1b
        /*005e*/ 	.short	0x00ff


	//----- nvinfo : EIATTR_MERCURY_ISA_VERSION
	.align		4
        /*0060*/ 	.byte	0x03, 0x5f
        /*0062*/ 	.short	0x0101


	//----- nvinfo : EIATTR_VRC_CTA_INIT_COUNT
	.align		4
        /*0064*/ 	.byte	0x02, 0x4a
	.zero		1
	.zero		1


	//----- nvinfo : EIATTR_EXIT_INSTR_OFFSETS
	.align		4
        /*0068*/ 	.byte	0x04, 0x1c
        /*006a*/ 	.short	(.L_91 - .L_90)


	//   ....[0]....
.L_90:
        /*006c*/ 	.word	0x00000070


	//   ....[1]....
        /*0070*/ 	.word	0x00000170


	//----- nvinfo : EIATTR_CBANK_PARAM_SIZE
	.align		4
.L_91:
        /*0074*/ 	.byte	0x03, 0x19
        /*0076*/ 	.short	0x001c


	//----- nvinfo : EIATTR_PARAM_CBANK
	.align		4
        /*0078*/ 	.byte	0x04, 0x0a
        /*007a*/ 	.short	(.L_93 - .L_92)
	.align		4
.L_92:
        /*007c*/ 	.word	index@(.nv.constant0.bpf_silverman_jitter)
        /*0080*/ 	.short	0x0380
        /*0082*/ 	.short	0x001c


	//----- nvinfo : EIATTR_SW_WAR
	.align		4
.L_93:
        /*0084*/ 	.byte	0x04, 0x36
        /*0086*/ 	.short	(.L_95 - .L_94)
.L_94:
        /*0088*/ 	.word	0x00000000
.L_95:


//--------------------- .nv.info.bpf_gen_noise    --------------------------
	.section	.nv.info.bpf_gen_noise,"",@"SHT_CUDA_INFO"
	.sectionflags	@""
	.align	4


	//----- nvinfo : EIATTR_CUDA_API_VERSION
	.align		4
        /*0000*/ 	.byte	0x04, 0x37
        /*0002*/ 	.short	(.L_97 - .L_96)
.L_96:
        /*0004*/ 	.word	0x00000083


	//----- nvinfo : EIATTR_KPARAM_INFO
	.align		4
.L_97:
        /*0008*/ 	.byte	0x04, 0x17
        /*000a*/ 	.short	(.L_99 - .L_98)
.L_98:
        /*000c*/ 	.word	0x00000000
        /*0010*/ 	.short	0x0002
        /*0012*/ 	.short	0x0010
        /*0014*/ 	.byte	0x00, 0xf0, 0x11, 0x00


	//----- nvinfo : EIATTR_KPARAM_INFO
	.align		4
.L_99:
        /*0018*/ 	.byte	0x04, 0x17
        /*001a*/ 	.short	(.L_101 - .L_100)
.L_100:
        /*001c*/ 	.word	0x00000000
        /*0020*/ 	.short	0x0001
        /*0022*/ 	.short	0x0008
        /*0024*/ 	.byte	0x00, 0xf0, 0x21, 0x00


	//----- nvinfo : EIATTR_KPARAM_INFO
	.align		4
.L_101:
        /*0028*/ 	.byte	0x04, 0x17
        /*002a*/ 	.short	(.L_103 - .L_102)
.L_102:
        /*002c*/ 	.word	0x00000000
        /*0030*/ 	.short	0x0000
        /*0032*/ 	.short	0x0000
        /*0034*/ 	.byte	0x00, 0xf0, 0x21, 0x00


	//----- nvinfo : EIATTR_SPARSE_MMA_MASK
	.align		4
.L_103:
        /*0038*/ 	.byte	0x03, 0x50
        /*003a*/ 	.short	0x0000


	//----- nvinfo : EIATTR_MAXREG_COUNT
	.align		4
        /*003c*/ 	.byte	0x03, 0x1b
        /*003e*/ 	.short	0x00ff


	//----- nvinfo : EIATTR_MERCURY_ISA_VERSION
	.align		4
        /*0040*/ 	.byte	0x03, 0x5f
        /*0042*/ 	.short	0x0101


	//----- nvinfo : EIATTR_VRC_CTA_INIT_COUNT
	.align		4
        /*0044*/ 	.byte	0x02, 0x4a
	.zero		1
	.zero		1


	//----- nvinfo : EIATTR_EXIT_INSTR_OFFSETS
	.align		4
        /*0048*/ 	.byte	0x04, 0x1c
        /*004a*/ 	.short	(.L_105 - .L_104)


	//   ....[0]....
.L_104:
        /*004c*/ 	.word	0x00000070


	//   ....[1]....
        /*0050*/ 	.word	0x000005b0


	//----- nvinfo : EIATTR_CRS_STACK_SIZE
	.align		4
.L_105:
        /*0054*/ 	.byte	0x04, 0x1e
        /*0056*/ 	.short	(.L_107 - .L_106)
.L_106:
        /*0058*/ 	.word	0x00000000


	//----- nvinfo : EIATTR_CBANK_PARAM_SIZE
	.align		4
.L_107:
        /*005c*/ 	.byte	0x03, 0x19
        /*005e*/ 	.short	0x0014


	//----- nvinfo : EIATTR_PARAM_CBANK
	.align		4
        /*0060*/ 	.byte	0x04, 0x0a
        /*0062*/ 	.short	(.L_109 - .L_108)
	.align		4
.L_108:
        /*0064*/ 	.word	index@(.nv.constant0.bpf_gen_noise)
        /*0068*/ 	.short	0x0380
        /*006a*/ 	.short	0x0014


	//----- nvinfo : EIATTR_SW_WAR
	.align		4
.L_109:
        /*006c*/ 	.byte	0x04, 0x36
        /*006e*/ 	.short	(.L_111 - .L_110)
.L_110:
        /*0070*/ 	.word	0x00000000
.L_111:


//--------------------- .nv.info.bpf_compute_var  --------------------------
	.section	.nv.info.bpf_compute_var,"",@"SHT_CUDA_INFO"
	.sectionflags	@""
	.align	4


	//----- nvinfo : EIATTR_CUDA_API_VERSION
	.align		4
        /*0000*/ 	.byte	0x04, 0x37
        /*0002*/ 	.short	(.L_113 - .L_112)
.L_112:
        /*0004*/ 	.word	0x00000083


	//----- nvinfo : EIATTR_KPARAM_INFO
	.align		4
.L_113:
        /*0008*/ 	.byte	0x04, 0x17
        /*000a*/ 	.short	(.L_115 - .L_114)
.L_114:
        /*000c*/ 	.word	0x00000000
        /*0010*/ 	.short	0x0003
        /*0012*/ 	.short	0x0014
        /*0014*/ 	.byte	0x00, 0xf0, 0x11, 0x00


	//----- nvinfo : EIATTR_KPARAM_INFO
	.align		4
.L_115:
        /*0018*/ 	.byte	0x04, 0x17
        /*001a*/ 	.short	(.L_117 - .L_116)
.L_116:
        /*001c*/ 	.word	0x00000000
        /*0020*/ 	.short	0x0002
        /*0022*/ 	.short	0x0010
        /*0024*/ 	.byte	0x00, 0xf0, 0x11, 0x00


	//----- nvinfo : EIATTR_KPARAM_INFO
	.align		4
.L_117:
        /*0028*/ 	.byte	0x04, 0x17
        /*002a*/ 	.short	(.L_119 - .L_118)
.L_118:
        /*002c*/ 	.word	0x00000000
        /*0030*/ 	.short	0x0001
        /*0032*/ 	.short	0x0008
        /*0034*/ 	.byte	0x00, 0xf0, 0x21, 0x00


	//----- nvinfo : EIATTR_KPARAM_INFO
	.align		4
.L_119:
        /*0038*/ 	.byte	0x04, 0x17
        /*003a*/ 	.short	(.L_121 - .L_120)
.L_120:
        /*003c*/ 	.word	0x00000000
        /*0040*/ 	.short	0x0000
        /*0042*/ 	.short	0x0000
        /*0044*/ 	.byte	0x00, 0xf0, 0x21, 0x00


	//----- nvinfo : EIATTR_SPARSE_MMA_MASK
	.align		4
.L_121:
        /*0048*/ 	.byte	0x03, 0x50
        /*004a*/ 	.short	0x0000


	//----- nvinfo : EIATTR_MAXREG_COUNT
	.align		4
        /*004c*/ 	.byte	0x03, 0x1b
        /*004e*/ 	.short	0x00ff


	//----- nvinfo : EIATTR_NUM_BARRIERS
	.align		4
        /*0050*/ 	.byte	0x02, 0x4c
        /*0052*/ 	.byte	0x01
	.zero		1


	//----- nvinfo : EIATTR_MERCURY_ISA_VERSION
	.align		4
        /*0054*/ 	.byte	0x03, 0x5f
        /*0056*/ 	.short	0x0101


	//----- nvinfo : EIATTR_VRC_CTA_INIT_COUNT
	.align		4
        /*0058*/ 	.byte	0x02, 0x4a
	.zero		1
	.zero		1


	//----- nvinfo : EIATTR_EXIT_INSTR_OFFSETS
	.align		4
        /*005c*/ 	.byte	0x04, 0x1c
        /*005e*/ 	.short	(.L_123 - .L_122)


	//   ....[0]....
.L_122:
        /*0060*/ 	.word	0x00000240


	//   ....[1]....
        /*0064*/ 	.word	0x00000280


	//----- nvinfo : EIATTR_CBANK_PARAM_SIZE
	.align		4
.L_123:
        /*0068*/ 	.byte	0x03, 0x19
        /*006a*/ 	.short	0x0018


	//----- nvinfo : EIATTR_PARAM_CBANK
	.align		4
        /*006c*/ 	.byte	0x04, 0x0a
        /*006e*/ 	.short	(.L_125 - .L_124)
	.align		4
.L_124:
        /*0070*/ 	.word	index@(.nv.constant0.bpf_compute_var)
        /*0074*/ 	.short	0x0380
        /*0076*/ 	.short	0x0018


	//----- nvinfo : EIATTR_SW_WAR
	.align		4
.L_125:
        /*0078*/ 	.byte	0x04, 0x36
        /*007a*/ 	.short	(.L_127 - .L_126)
.L_126:
        /*007c*/ 	.word	0x00000000
.L_127:


//--------------------- .nv.info.bpf_resample     --------------------------
	.section	.nv.info.bpf_resample,"",@"SHT_CUDA_INFO"
	.sectionflags	@""
	.align	4


	//----- nvinfo : EIATTR_CUDA_API_VERSION
	.align		4
        /*0000*/ 	.byte	0x04, 0x37
        /*0002*/ 	.short	(.L_129 - .L_128)
.L_128:
        /*0004*/ 	.word	0x00000083


	//----- nvinfo : EIATTR_KPARAM_INFO
	.align		4
.L_129:
        /*0008*/ 	.byte	0x04, 0x17
        /*000a*/ 	.short	(.L_131 - .L_130)
.L_130:
        /*000c*/ 	.word	0x00000000
        /*0010*/ 	.short	0x0004
        /*0012*/ 	.short	0x001c
        /*0014*/ 	.byte	0x00, 0xf0, 0x11, 0x00


	//----- nvinfo : EIATTR_KPARAM_INFO
	.align		4
.L_131:
        /*0018*/ 	.byte	0x04, 0x17
        /*001a*/ 	.short	(.L_133 - .L_132)
.L_132:
        /*001c*/ 	.word	0x00000000
        /*0020*/ 	.short	0x0003
        /*0022*/ 	.short	0x0018
        /*0024*/ 	.byte	0x00, 0xf0, 0x11, 0x00


	//----- nvinfo : EIATTR_KPARAM_INFO
	.align		4
.L_133:
        /*0028*/ 	.byte	0x04, 0x17
        /*002a*/ 	.short	(.L_135 - .L_134)
.L_134:
        /*002c*/ 	.word	0x00000000
        /*0030*/ 	.short	0x0002
        /*0032*/ 	.short	0x0010
        /*0034*/ 	.byte	0x00, 0xf0, 0x21, 0x00


	//----- nvinfo : EIATTR_KPARAM_INFO
	.align		4
.L_135:
        /*0038*/ 	.byte	0x04, 0x17
        /*003a*/ 	.short	(.L_137 - .L_136)
.L_136:
        /*003c*/ 	.word	0x00000000
        /*0040*/ 	.short	0x0001
        /*0042*/ 	.short	0x0008
        /*0044*/ 	.byte	0x00, 0xf0, 0x21, 0x00


	//----- nvinfo : EIATTR_KPARAM_INFO
	.align		4
.L_137:
        /*0048*/ 	.byte	0x04, 0x17
        /*004a*/ 	.short	(.L_139 - .L_138)
.L_138:
        /*004c*/ 	.word	0x00000000
        /*0050*/ 	.short	0x0000
        /*0052*/ 	.short	0x0000
        /*0054*/ 	.byte	0x00, 0xf0, 0x21, 0x00


	//----- nvinfo : EIATTR_SPARSE_MMA_MASK
	.align		4
.L_139:
        /*0058*/ 	.byte	0x03, 0x50
        /*005a*/ 	.short	0x0000


	//----- nvinfo : EIATTR_MAXREG_COUNT
	.align		4
        /*005c*/ 	.byte	0x03, 0x1b
        /*005e*/ 	.short	0x00ff


	//----- nvinfo : EIATTR_MERCURY_ISA_VERSION
	.align		4
        /*0060*/ 	.byte	0x03, 0x5f
        /*0062*/ 	.short	0x0101


	//----- nvinfo : EIATTR_VRC_CTA_INIT_COUNT
	.align		4
        /*0064*/ 	.byte	0x02, 0x4a
	.zero		1
	.zero		1


	//----- nvinfo : EIATTR_EXIT_INSTR_OFFSETS
	.align		4
        /*0068*/ 	.byte	0x04, 0x1c
        /*006a*/ 	.short	(.L_141 - .L_140)


	//   ....[0]....
.L_140:
        /*006c*/ 	.word	0x00000070


	//   ....[1]....
        /*0070*/ 	.word	0x000002c0


	//----- nvinfo : EIATTR_CRS_STACK_SIZE
	.align		4
.L_141:
        /*0074*/ 	.byte	0x04, 0x1e
        /*0076*/ 	.short	(.L_143 - .L_142)
.L_142:
        /*0078*/ 	.word	0x00000000


	//----- nvinfo : EIATTR_CBANK_PARAM_SIZE
	.align		4
.L_143:
        /*007c*/ 	.byte	0x03, 0x19
        /*007e*/ 	.short	0x0020


	//----- nvinfo : EIATTR_PARAM_CBANK
	.align		4
        /*0080*/ 	.byte	0x04, 0x0a
        /*0082*/ 	.short	(.L_145 - .L_144)
	.align		4
.L_144:
        /*0084*/ 	.word	index@(.nv.constant0.bpf_resample)
        /*0088*/ 	.short	0x0380
        /*008a*/ 	.short	0x0020


	//----- nvinfo : EIATTR_SW_WAR
	.align		4
.L_145:
        /*008c*/ 	.byte	0x04, 0x36
        /*008e*/ 	.short	(.L_147 - .L_146)
.L_146:
        /*0090*/ 	.word	0x00000000
.L_147:


//--------------------- .nv.info.bpf_compute_loglik --------------------------
	.section	.nv.info.bpf_compute_loglik,"",@"SHT_CUDA_INFO"
	.sectionflags	@""
	.align	4


	//----- nvinfo : EIATTR_CUDA_API_VERSION
	.align		4
        /*0000*/ 	.byte	0x04, 0x37
        /*0002*/ 	.short	(.L_149 - .L_148)
.L_148:
        /*0004*/ 	.word	0x00000083


	//----- nvinfo : EIATTR_KPARAM_INFO
	.align		4
.L_149:
        /*0008*/ 	.byte	0x04, 0x17
        /*000a*/ 	.short	(.L_151 - .L_150)
.L_150:
        /*000c*/ 	.word	0x00000000
        /*0010*/ 	.short	0x0001
        /*0012*/ 	.short	0x0008
        /*0014*/ 	.byte	0x00, 0xf0, 0x11, 0x00


	//----- nvinfo : EIATTR_KPARAM_INFO
	.align		4
.L_151:
        /*0018*/ 	.byte	0x04, 0x17
        /*001a*/ 	.short	(.L_153 - .L_152)
.L_152:
        /*001c*/ 	.word	0x00000000
        /*0020*/ 	.short	0x0000
        /*0022*/ 	.short	0x0000
        /*0024*/ 	.byte	0x00, 0xf0, 0x21, 0x00


	//----- nvinfo : EIATTR_SPARSE_MMA_MASK
	.align		4
.L_153:
        /*0028*/ 	.byte	0x03, 0x50
        /*002a*/ 	.short	0x0000


	//----- nvinfo : EIATTR_MAXREG_COUNT
	.align		4
        /*002c*/ 	.byte	0x03, 0x1b
        /*002e*/ 	.short	0x00ff


	//----- nvinfo : EIATTR_MERCURY_ISA_VERSION
	.align		4
        /*0030*/ 	.byte	0x03, 0x5f
        /*0032*/ 	.short	0x0101


	//----- nvinfo : EIATTR_VRC_CTA_INIT_COUNT
	.align		4
        /*0034*/ 	.byte	0x02, 0x4a
	.zero		1
	.zero		1


	//----- nvinfo : EIATTR_EXIT_INSTR_OFFSETS
	.align		4
        /*0038*/ 	.byte	0x04, 0x1c
        /*003a*/ 	.short	(.L_155 - .L_154)


	//   ....[0]....
.L_154:
        /*003c*/ 	.word	0x00000130


	//----- nvinfo : EIATTR_CBANK_PARAM_SIZE
	.align		4
.L_155:
        /*0040*/ 	.byte	0x03, 0x19
        /*0042*/ 	.short	0x000c


	//----- nvinfo : EIATTR_PARAM_CBANK
	.align		4
        /*0044*/ 	.byte	0x04, 0x0a
        /*0046*/ 	.short	(.L_157 - .L_156)
	.align		4
.L_156:
        /*0048*/ 	.word	index@(.nv.constant0.bpf_compute_loglik)
        /*004c*/ 	.short	0x0380
        /*004e*/ 	.short	0x000c


	//----- nvinfo : EIATTR_SW_WAR
	.align		4
.L_157:
        /*0050*/ 	.byte	0x04, 0x36
        /*0052*/ 	.short	(.L_159 - .L_158)
.L_158:
        /*0054*/ 	.word	0x00000000
.L_159:


//--------------------- .nv.info.bpf_scale_wh     --------------------------
	.section	.nv.info.bpf_scale_wh,"",@"SHT_CUDA_INFO"
	.sectionflags	@""
	.align	4


	//----- nvinfo : EIATTR_CUDA_API_VERSION
	.align		4
        /*0000*/ 	.byte	0x04, 0x37
        /*0002*/ 	.short	(.L_161 - .L_160)
.L_160:
        /*0004*/ 	.word	0x00000083


	//----- nvinfo : EIATTR_KPARAM_INFO
	.align		4
.L_161:
        /*0008*/ 	.byte	0x04, 0x17
        /*000a*/ 	.short	(.L_163 - .L_162)
.L_162:
        /*000c*/ 	.word	0x00000000
        /*0010*/ 	.short	0x0004
        /*0012*/ 	.short	0x0020
        /*0014*/ 	.byte	0x00, 0xf0, 0x11, 0x00


	//----- nvinfo : EIATTR_KPARAM_INFO
	.align		4
.L_163:
        /*0018*/ 	.byte	0x04, 0x17
        /*001a*/ 	.short	(.L_165 - .L_164)
.L_164:
        /*001c*/ 	.word	0x00000000
        /*0020*/ 	.short	0x0003
        /*0022*/ 	.short	0x0018
        /*0024*/ 	.byte	0x00, 0xf0, 0x21, 0x00


	//----- nvinfo : EIATTR_KPARAM_INFO
	.align		4
.L_165:
        /*0028*/ 	.byte	0x04, 0x17
        /*002a*/ 	.short	(.L_167 - .L_166)
.L_166:
        /*002c*/ 	.word	0x00000000
        /*0030*/ 	.short	0x0002
        /*0032*/ 	.short	0x0010
        /*0034*/ 	.byte	0x00, 0xf0, 0x21, 0x00


	//----- nvinfo : EIATTR_KPARAM_INFO
	.align		4
.L_167:
        /*0038*/ 	.byte	0x04, 0x17
        /*003a*/ 	.short	(.L_169 - .L_168)
.L_168:
        /*003c*/ 	.word	0x00000000
        /*0040*/ 	.short	0x0001
        /*0042*/ 	.short	0x0008
        /*0044*/ 	.byte	0x00, 0xf0, 0x21, 0x00


	//----- nvinfo : EIATTR_KPARAM_INFO
	.align		4
.L_169:
        /*0048*/ 	.byte	0x04, 0x17
        /*004a*/ 	.short	(.L_171 - .L_170)
.L_170:
        /*004c*/ 	.word	0x00000000
        /*0050*/ 	.short	0x0000
        /*0052*/ 	.short	0x0000
        /*0054*/ 	.byte	0x00, 0xf0, 0x21, 0x00


	//----- nvinfo : EIATTR_SPARSE_MMA_MASK
	.align		4
.L_171:
        /*0058*/ 	.byte	0x03, 0x50
        /*005a*/ 	.short	0x0000


	//----- nvinfo : EIATTR_MAXREG_COUNT
	.align		4
        /*005c*/ 	.byte	0x03, 0x1b
        /*005e*/ 	.short	0x00ff


	//----- nvinfo : EIATTR_MERCURY_ISA_VERSION
	.align		4
        /*0060*/ 	.byte	0x03, 0x5f
        /*0062*/ 	.short	0x0101


	//----- nvinfo : EIATTR_VRC_CTA_INIT_COUNT
	.align		4
        /*0064*/ 	.byte	0x02, 0x4a
	.zero		1
	.zero		1


	//----- nvinfo : EIATTR_EXIT_INSTR_OFFSETS
	.align		4
        /*0068*/ 	.byte	0x04, 0x1c
        /*006a*/ 	.short	(.L_173 - .L_172)


	//   ....[0]....
.L_172:
        /*006c*/ 	.word	0x00000070


	//   ....[1]....
        /*0070*/ 	.word	0x000001f0


	//----- nvinfo : EIATTR_CBANK_PARAM_SIZE
	.align		4
.L_173:
        /*0074*/ 	.byte	0x03, 0x19
        /*0076*/ 	.short	0x0024


	//----- nvinfo : EIATTR_PARAM_CBANK
	.align		4
        /*0078*/ 	.byte	0x04, 0x0a
        /*007a*/ 	.short	(.L_175 - .L_174)
	.align		4
.L_174:
        /*007c*/ 	.word	index@(.nv.constant0.bpf_scale_wh)
        /*0080*/ 	.short	0x0380
        /*0082*/ 	.short	0x0024


	//----- nvinfo : EIATTR_SW_WAR
	.align		4
.L_175:
        /*0084*/ 	.byte	0x04, 0x36
        /*0086*/ 	.short	(.L_177 - .L_176)
.L_176:
        /*0088*/ 	.word	0x00000000
.L_177:


//--------------------- .nv.info.bpf_exp_sub      --------------------------
	.section	.nv.info.bpf_exp_sub,"",@"SHT_CUDA_INFO"
	.sectionflags	@""
	.align	4


	//----- nvinfo : EIATTR_CUDA_API_VERSION
	.align		4
        /*0000*/ 	.byte	0x04, 0x37
        /*0002*/ 	.short	(.L_179 - .L_178)
.L_178:
        /*0004*/ 	.word	0x00000083


	//----- nvinfo : EIATTR_KPARAM_INFO
	.align		4
.L_179:
        /*0008*/ 	.byte	0x04, 0x17
        /*000a*/ 	.short	(.L_181 - .L_180)
.L_180:
        /*000c*/ 	.word	0x00000000
        /*0010*/ 	.short	0x0003
        /*0012*/ 	.short	0x0018
        /*0014*/ 	.byte	0x00, 0xf0, 0x11, 0x00


	//----- nvinfo : EIATTR_KPARAM_INFO
	.align		4
.L_181:
        /*0018*/ 	.byte	0x04, 0x17
        /*001a*/ 	.short	(.L_183 - .L_182)
.L_182:
        /*001c*/ 	.word	0x00000000
        /*0020*/ 	.short	0x0002
        /*0022*/ 	.short	0x0010
        /*0024*/ 	.byte	0x00, 0xf0, 0x21, 0x00


	//----- nvinfo : EIATTR_KPARAM_INFO
	.align		4
.L_183:
        /*0028*/ 	.byte	0x04, 0x17
        /*002a*/ 	.short	(.L_185 - .L_184)
.L_184:
        /*002c*/ 	.word	0x00000000
        /*0030*/ 	.short	0x0001
        /*0032*/ 	.short	0x0008
        /*0034*/ 	.byte	0x00, 0xf0, 0x21, 0x00


	//----- nvinfo : EIATTR_KPARAM_INFO
	.align		4
.L_185:
        /*0038*/ 	.byte	0x04, 0x17
        /*003a*/ 	.short	(.L_187 - .L_186)
.L_186:
        /*003c*/ 	.word	0x00000000
        /*0040*/ 	.short	0x0000
        /*0042*/ 	.short	0x0000
        /*0044*/ 	.byte	0x00, 0xf0, 0x21, 0x00


	//----- nvinfo : EIATTR_SPARSE_MMA_MASK
	.align		4
.L_187:
        /*0048*/ 	.byte	0x03, 0x50
        /*004a*/ 	.short	0x0000


	//----- nvinfo : EIATTR_MAXREG_COUNT
	.align		4
        /*004c*/ 	.byte	0x03, 0x1b
        /*004e*/ 	.short	0x00ff


	//----- nvinfo : EIATTR_MERCURY_ISA_VERSION
	.align		4
        /*0050*/ 	.byte	0x03, 0x5f
        /*0052*/ 	.short	0x0101


	//----- nvinfo : EIATTR_VRC_CTA_INIT_COUNT
	.align		4
        /*0054*/ 	.byte	0x02, 0x4a
	.zero		1
	.zero		1


	//----- nvinfo : EIATTR_EXIT_INSTR_OFFSETS
	.align		4
        /*0058*/ 	.byte	0x04, 0x1c
        /*005a*/ 	.short	(.L_189 - .L_188)


	//   ....[0]....
.L_188:
        /*005c*/ 	.word	0x00000070


	//   ....[1]....
        /*0060*/ 	.word	0x00000170


	//----- nvinfo : EIATTR_CBANK_PARAM_SIZE
	.align		4
.L_189:
        /*0064*/ 	.byte	0x03, 0x19
        /*0066*/ 	.short	0x001c


	//----- nvinfo : EIATTR_PARAM_CBANK
	.align		4
        /*0068*/ 	.byte	0x04, 0x0a
        /*006a*/ 	.short	(.L_191 - .L_190)
	.align		4
.L_190:
        /*006c*/ 	.word	index@(.nv.constant0.bpf_exp_sub)
        /*0070*/ 	.short	0x0380
        /*0072*/ 	.short	0x001c


	//----- nvinfo : EIATTR_SW_WAR
	.align		4
.L_191:
        /*0074*/ 	.byte	0x04, 0x36
        /*0076*/ 	.short	(.L_193 - .L_192)
.L_192:
        /*0078*/ 	.word	0x00000000
.L_193:


//--------------------- .nv.info.bpf_reduce_sum   --------------------------
	.section	.nv.info.bpf_reduce_sum,"",@"SHT_CUDA_INFO"
	.sectionflags	@""
	.align	4


	//----- nvinfo : EIATTR_CUDA_API_VERSION
	.align		4
        /*0000*/ 	.byte	0x04, 0x37
        /*0002*/ 	.short	(.L_195 - .L_194)
.L_194:
        /*0004*/ 	.word	0x00000083


	//----- nvinfo : EIATTR_KPARAM_INFO
	.align		4
.L_195:
        /*0008*/ 	.byte	0x04, 0x17
        /*000a*/ 	.short	(.L_197 - .L_196)
.L_196:
        /*000c*/ 	.word	0x00000000
        /*0010*/ 	.short	0x0002
        /*0012*/ 	.short	0x0010
        /*0014*/ 	.byte	0x00, 0xf0, 0x11, 0x00


	//----- nvinfo : EIATTR_KPARAM_INFO
	.align		4
.L_197:
        /*0018*/ 	.byte	0x04, 0x17
        /*001a*/ 	.short	(.L_199 - .L_198)
.L_198:
        /*001c*/ 	.word	0x00000000
        /*0020*/ 	.short	0x0001
        /*0022*/ 	.short	0x0008
        /*0024*/ 	.byte	0x00, 0xf0, 0x21, 0x00


	//----- nvinfo : EIATTR_KPARAM_INFO
	.align		4
.L_199:
        /*0028*/ 	.byte	0x04, 0x17
        /*002a*/ 	.short	(.L_201 - .L_200)
.L_200:
        /*002c*/ 	.word	0x00000000
        /*0030*/ 	.short	0x0000
        /*0032*/ 	.short	0x0000
        /*0034*/ 	.byte	0x00, 0xf0, 0x21, 0x00


	//----- nvinfo : EIATTR_SPARSE_MMA_MASK
	.align		4
.L_201:
        /*0038*/ 	.byte	0x03, 0x50
        /*003a*/ 	.short	0x0000


	//----- nvinfo : EIATTR_MAXREG_COUNT
	.align		4
        /*003c*/ 	.byte	0x03, 0x1b
        /*003e*/ 	.short	0x00ff


	//----- nvinfo : EIATTR_NUM_BARRIERS
	.align		4
        /*0040*/ 	.byte	0x02, 0x4c
        /*0042*/ 	.byte	0x01
	.zero		1


	//----- nvinfo : EIATTR_MERCURY_ISA_VERSION
	.align		4
        /*0044*/ 	.byte	0x03, 0x5f
        /*0046*/ 	.short	0x0101


	//----- nvinfo : EIATTR_VRC_CTA_INIT_COUNT
	.align		4
        /*0048*/ 	.byte	0x02, 0x4a
	.zero		1
	.zero		1


	//----- nvinfo : EIATTR_EXIT_INSTR_OFFSETS
	.align		4
        /*004c*/ 	.byte	0x04, 0x1c
        /*004e*/ 	.short	(.L_203 - .L_202)


	//   ....[0]....
.L_202:
        /*0050*/ 	.word	0x00000210


	//   ....[1]....
        /*0054*/ 	.word	0x00000250


	//----- nvinfo : EIATTR_CBANK_PARAM_SIZE
	.align		4
.L_203:
        /*0058*/ 	.byte	0x03, 0x19
        /*005a*/ 	.short	0x0014


	//----- nvinfo : EIATTR_PARAM_CBANK
	.align		4
        /*005c*/ 	.byte	0x04, 0x0a
        /*005e*/ 	.short	(.L_205 - .L_204)
	.align		4
.L_204:
        /*0060*/ 	.word	index@(.nv.constant0.bpf_reduce_sum)
        /*0064*/ 	.short	0x0380
        /*0066*/ 	.short	0x0014


	//----- nvinfo : EIATTR_SW_WAR
	.align		4
.L_205:
        /*0068*/ 	.byte	0x04, 0x36
        /*006a*/ 	.short	(.L_207 - .L_206)
.L_206:
        /*006c*/ 	.word	0x00000000
.L_207:


//--------------------- .nv.info.bpf_reduce_max   --------------------------
	.section	.nv.info.bpf_reduce_max,"",@"SHT_CUDA_INFO"
	.sectionflags	@""
	.align	4


	//----- nvinfo : EIATTR_CUDA_API_VERSION
	.align		4
        /*0000*/ 	.byte	0x04, 0x37
        /*0002*/ 	.short	(.L_209 - .L_208)
.L_208:
        /*0004*/ 	.word	0x00000083


	//----- nvinfo : EIATTR_KPARAM_INFO
	.align		4
.L_209:
        /*0008*/ 	.byte	0x04, 0x17
        /*000a*/ 	.short	(.L_211 - .L_210)
.L_210:
        /*000c*/ 	.word	0x00000000
        /*0010*/ 	.short	0x0002
        /*0012*/ 	.short	0x0010
        /*0014*/ 	.byte	0x00, 0xf0, 0x11, 0x00


	//----- nvinfo : EIATTR_KPARAM_INFO
	.align		4
.L_211:
        /*0018*/ 	.byte	0x04, 0x17
        /*001a*/ 	.short	(.L_213 - .L_212)
.L_212:
        /*001c*/ 	.word	0x00000000
        /*0020*/ 	.short	0x0001
        /*0022*/ 	.short	0x0008
        /*0024*/ 	.byte	0x00, 0xf0, 0x21, 0x00


	//----- nvinfo : EIATTR_KPARAM_INFO
	.align		4
.L_213:
        /*0028*/ 	.byte	0x04, 0x17
        /*002a*/ 	.short	(.L_215 - .L_214)
.L_214:
        /*002c*/ 	.word	0x00000000
        /*0030*/ 	.short	0x0000
        /*0032*/ 	.short	0x0000
        /*0034*/ 	.byte	0x00, 0xf0, 0x21, 0x00


	//----- nvinfo : EIATTR_SPARSE_MMA_MASK
	.align		4
.L_215:
        /*0038*/ 	.byte	0x03, 0x50
        /*003a*/ 	.short	0x0000


	//----- nvinfo : EIATTR_MAXREG_COUNT
	.align		4
        /*003c*/ 	.byte	0x03, 0x1b
        /*003e*/ 	.short	0x00ff


	//----- nvinfo : EIATTR_NUM_BARRIERS
	.align		4
        /*0040*/ 	.byte	0x02, 0x4c
        /*0042*/ 	.byte	0x01
	.zero		1


	//----- nvinfo : EIATTR_MERCURY_ISA_VERSION
	.align		4
        /*0044*/ 	.byte	0x03, 0x5f
        /*0046*/ 	.short	0x0101


	//----- nvinfo : EIATTR_VRC_CTA_INIT_COUNT
	.align		4
        /*0048*/ 	.byte	0x02, 0x4a
	.zero		1
	.zero		1


	//----- nvinfo : EIATTR_EXIT_INSTR_OFFSETS
	.align		4
        /*004c*/ 	.byte	0x04, 0x1c
        /*004e*/ 	.short	(.L_217 - .L_216)


	//   ....[0]....
.L_216:
        /*0050*/ 	.word	0x00000210


	//   ....[1]....
        /*0054*/ 	.word	0x000002b0


	//----- nvinfo : EIATTR_CRS_STACK_SIZE
	.align		4
.L_217:
        /*0058*/ 	.byte	0x04, 0x1e
        /*005a*/ 	.short	(.L_219 - .L_218)
.L_218:
        /*005c*/ 	.word	0x00000000


	//----- nvinfo : EIATTR_CBANK_PARAM_SIZE
	.align		4
.L_219:
        /*0060*/ 	.byte	0x03, 0x19
        /*0062*/ 	.short	0x0014


	//----- nvinfo : EIATTR_PARAM_CBANK
	.align		4
        /*0064*/ 	.byte	0x04, 0x0a
        /*0066*/ 	.short	(.L_221 - .L_220)
	.align		4
.L_220:
        /*0068*/ 	.word	index@(.nv.constant0.bpf_reduce_max)
        /*006c*/ 	.short	0x0380
        /*006e*/ 	.short	0x0014


	//----- nvinfo : EIATTR_SW_WAR
	.align		4
.L_221:
        /*0070*/ 	.byte	0x04, 0x36
        /*0072*/ 	.short	(.L_223 - .L_222)
.L_222:
        /*0074*/ 	.word	0x00000000
.L_223:


//--------------------- .nv.info.bpf_set_scalar   --------------------------
	.section	.nv.info.bpf_set_scalar,"",@"SHT_CUDA_INFO"
	.sectionflags	@""
	.align	4


	//----- nvinfo : EIATTR_CUDA_API_VERSION
	.align		4
        /*0000*/ 	.byte	0x04, 0x37
        /*0002*/ 	.short	(.L_225 - .L_224)
.L_224:
        /*0004*/ 	.word	0x00000083


	//----- nvinfo : EIATTR_KPARAM_INFO
	.align		4
.L_225:
        /*0008*/ 	.byte	0x04, 0x17
        /*000a*/ 	.short	(.L_227 - .L_226)
.L_226:
        /*000c*/ 	.word	0x00000000
        /*0010*/ 	.short	0x0001
        /*0012*/ 	.short	0x0008
        /*0014*/ 	.byte	0x00, 0xf0, 0x11, 0x00


	//----- nvinfo : EIATTR_KPARAM_INFO
	.align		4
.L_227:
        /*0018*/ 	.byte	0x04, 0x17
        /*001a*/ 	.short	(.L_229 - .L_228)
.L_228:
        /*001c*/ 	.word	0x00000000
        /*0020*/ 	.short	0x0000
        /*0022*/ 	.short	0x0000
        /*0024*/ 	.byte	0x00, 0xf0, 0x21, 0x00


	//----- nvinfo : EIATTR_SPARSE_MMA_MASK
	.align		4
.L_229:
        /*0028*/ 	.byte	0x03, 0x50
        /*002a*/ 	.short	0x0000


	//----- nvinfo : EIATTR_MAXREG_COUNT
	.align		4
        /*002c*/ 	.byte	0x03, 0x1b
        /*002e*/ 	.short	0x00ff


	//----- nvinfo : EIATTR_MERCURY_ISA_VERSION
	.align		4
        /*0030*/ 	.byte	0x03, 0x5f
        /*0032*/ 	.short	0x0101


	//----- nvinfo : EIATTR_VRC_CTA_INIT_COUNT
	.align		4
        /*0034*/ 	.byte	0x02, 0x4a
	.zero		1
	.zero		1


	//----- nvinfo : EIATTR_EXIT_INSTR_OFFSETS
	.align		4
        /*0038*/ 	.byte	0x04, 0x1c
        /*003a*/ 	.short	(.L_231 - .L_230)


	//   ....[0]....
.L_230:
        /*003c*/ 	.word	0x00000050


	//----- nvinfo : EIATTR_CBANK_PARAM_SIZE
	.align		4
.L_231:
        /*0040*/ 	.byte	0x03, 0x19
        /*0042*/ 	.short	0x000c


	//----- nvinfo : EIATTR_PARAM_CBANK
	.align		4
        /*0044*/ 	.byte	0x04, 0x0a
        /*0046*/ 	.short	(.L_233 - .L_232)
	.align		4
.L_232:
        /*0048*/ 	.word	index@(.nv.constant0.bpf_set_scalar)
        /*004c*/ 	.short	0x0380
        /*004e*/ 	.short	0x000c


	//----- nvinfo : EIATTR_SW_WAR
	.align		4
.L_233:
        /*0050*/ 	.byte	0x04, 0x36
        /*0052*/ 	.short	(.L_235 - .L_234)
.L_234:
        /*0054*/ 	.word	0x00000000
.L_235:


//--------------------- .nv.info.bpf_propagate_weight --------------------------
	.section	.nv.info.bpf_propagate_weight,"",@"SHT_CUDA_INFO"
	.sectionflags	@""
	.align	4


	//----- nvinfo : EIATTR_CUDA_API_VERSION
	.align		4
        /*0000*/ 	.byte	0x04, 0x37
        /*0002*/ 	.short	(.L_237 - .L_236)
.L_236:
        /*0004*/ 	.word	0x00000083


	//----- nvinfo : EIATTR_KPARAM_INFO
	.align		4
.L_237:
        /*0008*/ 	.byte	0x04, 0x17
        /*000a*/ 	.short	(.L_239 - .L_238)
.L_238:
        /*000c*/ 	.word	0x00000000
        /*0010*/ 	.short	0x000a
        /*0012*/ 	.short	0x0034
        /*0014*/ 	.byte	0x00, 0xf0, 0x11, 0x00


	//----- nvinfo : EIATTR_KPARAM_INFO
	.align		4
.L_239:
        /*0018*/ 	.byte	0x04, 0x17
        /*001a*/ 	.short	(.L_241 - .L_240)
.L_240:
        /*001c*/ 	.word	0x00000000
        /*0020*/ 	.short	0x0009
        /*0022*/ 	.short	0x0030
        /*0024*/ 	.byte	0x00, 0xf0, 0x11, 0x00


	//----- nvinfo : EIATTR_KPARAM_INFO
	.align		4
.L_241:
        /*0028*/ 	.byte	0x04, 0x17
        /*002a*/ 	.short	(.L_243 - .L_242)
.L_242:
        /*002c*/ 	.word	0x00000000
        /*0030*/ 	.short	0x0008
        /*0032*/ 	.short	0x002c
        /*0034*/ 	.byte	0x00, 0xf0, 0x11, 0x00


	//----- nvinfo : EIATTR_KPARAM_INFO
	.align		4
.L_243:
        /*0038*/ 	.byte	0x04, 0x17
        /*003a*/ 	.short	(.L_245 - .L_244)
.L_244:
        /*003c*/ 	.word	0x00000000
        /*0040*/ 	.short	0x0007
        /*0042*/ 	.short	0x0028
        /*0044*/ 	.byte	0x00, 0xf0, 0x11, 0x00


	//----- nvinfo : EIATTR_KPARAM_INFO
	.align		4
.L_245:
        /*0048*/ 	.byte	0x04, 0x17
        /*004a*/ 	.short	(.L_247 - .L_246)
.L_246:
        /*004c*/ 	.word	0x00000000
        /*0050*/ 	.short	0x0006
        /*0052*/ 	.short	0x0024
        /*0054*/ 	.byte	0x00, 0xf0, 0x11, 0x00


	//----- nvinfo : EIATTR_KPARAM_INFO
	.align		4
.L_247:
        /*0058*/ 	.byte	0x04, 0x17
        /*005a*/ 	.short	(.L_249 - .L_248)
.L_248:
        /*005c*/ 	.word	0x00000000
        /*0060*/ 	.short	0x0005
        /*0062*/ 	.short	0x0020
        /*0064*/ 	.byte	0x00, 0xf0, 0x11, 0x00


	//----- nvinfo : EIATTR_KPARAM_INFO
	.align		4
.L_249:
        /*0068*/ 	.byte	0x04, 0x17
        /*006a*/ 	.short	(.L_251 - .L_250)
.L_250:
        /*006c*/ 	.word	0x00000000
        /*0070*/ 	.short	0x0004
        /*0072*/ 	.short	0x001c
        /*0074*/ 	.byte	0x00, 0xf0, 0x11, 0x00


	//----- nvinfo : EIATTR_KPARAM_INFO
	.align		4
.L_251:
        /*0078*/ 	.byte	0x04, 0x17
        /*007a*/ 	.short	(.L_253 - .L_252)
.L_252:
        /*007c*/ 	.word	0x00000000
        /*0080*/ 	.short	0x0003
        /*0082*/ 	.short	0x0018
        /*0084*/ 	.byte	0x00, 0xf0, 0x11, 0x00


	//----- nvinfo : EIATTR_KPARAM_INFO
	.align		4
.L_253:
        /*0088*/ 	.byte	0x04, 0x17
        /*008a*/ 	.short	(.L_255 - .L_254)
.L_254:
        /*008c*/ 	.word	0x00000000
        /*0090*/ 	.short	0x0002
        /*0092*/ 	.short	0x0010
        /*0094*/ 	.byte	0x00, 0xf0, 0x21, 0x00


	//----- nvinfo : EIATTR_KPARAM_INFO
	.align		4
.L_255:
        /*0098*/ 	.byte	0x04, 0x17
        /*009a*/ 	.short	(.L_257 - .L_256)
.L_256:
        /*009c*/ 	.word	0x00000000
        /*00a0*/ 	.short	0x0001
        /*00a2*/ 	.short	0x0008
        /*00a4*/ 	.byte	0x00, 0xf0, 0x21, 0x00


	//----- nvinfo : EIATTR_KPARAM_INFO
	.align		4
.L_257:
        /*00a8*/ 	.byte	0x04, 0x17
        /*00aa*/ 	.short	(.L_259 - .L_258)
.L_258:
        /*00ac*/ 	.word	0x00000000
        /*00b0*/ 	.short	0x0000
        /*00b2*/ 	.short	0x0000
        /*00b4*/ 	.byte	0x00, 0xf0, 0x21, 0x00


	//----- nvinfo : EIATTR_SPARSE_MMA_MASK
	.align		4
.L_259:
        /*00b8*/ 	.byte	0x03, 0x50
        /*00ba*/ 	.short	0x0000


	//----- nvinfo : EIATTR_MAXREG_COUNT
	.align		4
        /*00bc*/ 	.byte	0x03, 0x1b
        /*00be*/ 	.short	0x00ff


	//----- nvinfo : EIATTR_MERCURY_ISA_VERSION
	.align		4
        /*00c0*/ 	.byte	0x03, 0x5f
        /*00c2*/ 	.short	0x0101


	//----- nvinfo : EIATTR_VRC_CTA_INIT_COUNT
	.align		4
        /*00c4*/ 	.byte	0x02, 0x4a
	.zero		1
	.zero		1


	//----- nvinfo : EIATTR_EXIT_INSTR_OFFSETS
	.align		4
        /*00c8*/ 	.byte	0x04, 0x1c
        /*00ca*/ 	.short	(.L_261 - .L_260)


	//   ....[0]....
.L_260:
        /*00cc*/ 	.word	0x00000070


	//   ....[1]....
        /*00d0*/ 	.word	0x000010e0


	//----- nvinfo : EIATTR_CRS_STACK_SIZE
	.align		4
.L_261:
        /*00d4*/ 	.byte	0x04, 0x1e
        /*00d6*/ 	.short	(.L_263 - .L_262)
.L_262:
        /*00d8*/ 	.word	0x00000000


	//----- nvinfo : EIATTR_CBANK_PARAM_SIZE
	.align		4
.L_263:
        /*00dc*/ 	.byte	0x03, 0x19
        /*00de*/ 	.short	0x0038


	//----- nvinfo : EIATTR_PARAM_CBANK
	.align		4
        /*00e0*/ 	.byte	0x04, 0x0a
        /*00e2*/ 	.short	(.L_265 - .L_264)
	.align		4
.L_264:
        /*00e4*/ 	.word	index@(.nv.constant0.bpf_propagate_weight)
        /*00e8*/ 	.short	0x0380
        /*00ea*/ 	.short	0x0038


	//----- nvinfo : EIATTR_SW_WAR
	.align		4
.L_265:
        /*00ec*/ 	.byte	0x04, 0x36
        /*00ee*/ 	.short	(.L_267 - .L_266)
.L_266:
        /*00f0*/ 	.word	0x00000000
.L_267:


//--------------------- .nv.info.bpf_init_particles --------------------------
	.section	.nv.info.bpf_init_particles,"",@"SHT_CUDA_INFO"
	.sectionflags	@""
	.align	4


	//----- nvinfo : EIATTR_CUDA_API_VERSION
	.align		4
        /*0000*/ 	.byte	0x04, 0x37
        /*0002*/ 	.short	(.L_269 - .L_268)
.L_268:
        /*0004*/ 	.word	0x00000083


	//----- nvinfo : EIATTR_KPARAM_INFO
	.align		4
.L_269:
        /*0008*/ 	.byte	0x04, 0x17
        /*000a*/ 	.short	(.L_271 - .L_270)
.L_270:
        /*000c*/ 	.word	0x00000000
        /*0010*/ 	.short	0x0004
        /*0012*/ 	.short	0x0018
        /*0014*/ 	.byte	0x00, 0xf0, 0x11, 0x00


	//----- nvinfo : EIATTR_KPARAM_INFO
	.align		4
.L_271:
        /*0018*/ 	.byte	0x04, 0x17
        /*001a*/ 	.short	(.L_273 - .L_272)
.L_272:
        /*001c*/ 	.word	0x00000000
        /*0020*/ 	.short	0x0003
        /*0022*/ 	.short	0x0014
        /*0024*/ 	.byte	0x00, 0xf0, 0x11, 0x00


	//----- nvinfo : EIATTR_KPARAM_INFO
	.align		4
.L_273:
        /*0028*/ 	.byte	0x04, 0x17
        /*002a*/ 	.short	(.L_275 - .L_274)
.L_274:
        /*002c*/ 	.word	0x00000000
        /*0030*/ 	.short	0x0002
        /*0032*/ 	.short	0x0010
        /*0034*/ 	.byte	0x00, 0xf0, 0x11, 0x00


	//----- nvinfo : EIATTR_KPARAM_INFO
	.align		4
.L_275:
        /*0038*/ 	.byte	0x04, 0x17
        /*003a*/ 	.short	(.L_277 - .L_276)
.L_276:
        /*003c*/ 	.word	0x00000000
        /*0040*/ 	.short	0x0001
        /*0042*/ 	.short	0x0008
        /*0044*/ 	.byte	0x00, 0xf0, 0x21, 0x00


	//----- nvinfo : EIATTR_KPARAM_INFO
	.align		4
.L_277:
        /*0048*/ 	.byte	0x04, 0x17
        /*004a*/ 	.short	(.L_279 - .L_278)
.L_278:
        /*004c*/ 	.word	0x00000000
        /*0050*/ 	.short	0x0000
        /*0052*/ 	.short	0x0000
        /*0054*/ 	.byte	0x00, 0xf0, 0x21, 0x00


	//----- nvinfo : EIATTR_SPARSE_MMA_MASK
	.align		4
.L_279:
        /*0058*/ 	.byte	0x03, 0x50
        /*005a*/ 	.short	0x0000


	//----- nvinfo : EIATTR_MAXREG_COUNT
	.align		4
        /*005c*/ 	.byte	0x03, 0x1b
        /*005e*/ 	.short	0x00ff


	//----- nvinfo : EIATTR_MERCURY_ISA_VERSION
	.align		4
        /*0060*/ 	.byte	0x03, 0x5f
        /*0062*/ 	.short	0x0101


	//----- nvinfo : EIATTR_VRC_CTA_INIT_COUNT
	.align		4
        /*0064*/ 	.byte	0x02, 0x4a
	.zero		1
	.zero		1


	//----- nvinfo : EIATTR_EXIT_INSTR_OFFSETS
	.align		4
        /*0068*/ 	.byte	0x04, 0x1c
        /*006a*/ 	.short	(.L_281 - .L_280)


	//   ....[0]....
.L_280:
        /*006c*/ 	.word	0x00000070


	//   ....[1]....
        /*0070*/ 	.word	0x000005d0


	//----- nvinfo : EIATTR_CRS_STACK_SIZE
	.align		4
.L_281:
        /*0074*/ 	.byte	0x04, 0x1e
        /*0076*/ 	.short	(.L_283 - .L_282)
.L_282:
        /*0078*/ 	.word	0x00000000


	//----- nvinfo : EIATTR_CBANK_PARAM_SIZE
	.align		4
.L_283:
        /*007c*/ 	.byte	0x03, 0x19
        /*007e*/ 	.short	0x001c


	//----- nvinfo : EIATTR_PARAM_CBANK
	.align		4
        /*0080*/ 	.byte	0x04, 0x0a
        /*0082*/ 	.short	(.L_285 - .L_284)
	.align		4
.L_284:
        /*0084*/ 	.word	index@(.nv.constant0.bpf_init_particles)
        /*0088*/ 	.short	0x0380
        /*008a*/ 	.short	0x001c


	//----- nvinfo : EIATTR_SW_WAR
	.align		4
.L_285:
        /*008c*/ 	.byte	0x04, 0x36
        /*008e*/ 	.short	(.L_287 - .L_286)
.L_286:
        /*0090*/ 	.word	0x00000000
.L_287:


//--------------------- .nv.info.bpf_init_rng     --------------------------
	.section	.nv.info.bpf_init_rng,"",@"SHT_CUDA_INFO"
	.sectionflags	@""
	.align	4


	//----- nvinfo : EIATTR_CUDA_API_VERSION
	.align		4
        /*0000*/ 	.byte	0x04, 0x37
        /*0002*/ 	.short	(.L_289 - .L_288)
.L_288:
        /*0004*/ 	.word	0x00000083


	//----- nvinfo : EIATTR_KPARAM_INFO
	.align		4
.L_289:
        /*0008*/ 	.byte	0x04, 0x17
        /*000a*/ 	.short	(.L_291 - .L_290)
.L_290:
        /*000c*/ 	.word	0x00000000
        /*0010*/ 	.short	0x0002
        /*0012*/ 	.short	0x0010
        /*0014*/ 	.byte	0x00, 0xf0, 0x11, 0x00


	//----- nvinfo : EIATTR_KPARAM_INFO
	.align		4
.L_291:
        /*0018*/ 	.byte	0x04, 0x17
        /*001a*/ 	.short	(.L_293 - .L_292)
.L_292:
        /*001c*/ 	.word	0x00000000
        /*0020*/ 	.short	0x0001
        /*0022*/ 	.short	0x0008
        /*0024*/ 	.byte	0x00, 0xf0, 0x21, 0x00


	//----- nvinfo : EIATTR_KPARAM_INFO
	.align		4
.L_293:
        /*0028*/ 	.byte	0x04, 0x17
        /*002a*/ 	.short	(.L_295 - .L_294)
.L_294:
        /*002c*/ 	.word	0x00000000
        /*0030*/ 	.short	0x0000
        /*0032*/ 	.short	0x0000
        /*0034*/ 	.byte	0x00, 0xf0, 0x21, 0x00


	//----- nvinfo : EIATTR_SPARSE_MMA_MASK
	.align		4
.L_295:
        /*0038*/ 	.byte	0x03, 0x50
        /*003a*/ 	.short	0x0000


	//----- nvinfo : EIATTR_MAXREG_COUNT
	.align		4
        /*003c*/ 	.byte	0x03, 0x1b
        /*003e*/ 	.short	0x00ff


	//----- nvinfo : EIATTR_MERCURY_ISA_VERSION
	.align		4
        /*0040*/ 	.byte	0x03, 0x5f
        /*0042*/ 	.short	0x0101


	//----- nvinfo : EIATTR_VRC_CTA_INIT_COUNT
	.align		4
        /*0044*/ 	.byte	0x02, 0x4a
	.zero		1
	.zero		1


	//----- nvinfo : EIATTR_EXIT_INSTR_OFFSETS
	.align		4
        /*0048*/ 	.byte	0x04, 0x1c
        /*004a*/ 	.short	(.L_297 - .L_296)


	//   ....[0]....
.L_296:
        /*004c*/ 	.word	0x00000070


	//   ....[1]....
        /*0050*/ 	.word	0x00000190


	//----- nvinfo : EIATTR_CBANK_PARAM_SIZE
	.align		4
.L_297:
        /*0054*/ 	.byte	0x03, 0x19
        /*0056*/ 	.short	0x0014


	//----- nvinfo : EIATTR_PARAM_CBANK
	.align		4
        /*0058*/ 	.byte	0x04, 0x0a
        /*005a*/ 	.short	(.L_299 - .L_298)
	.align		4
.L_298:
        /*005c*/ 	.word	index@(.nv.constant0.bpf_init_rng)
        /*0060*/ 	.short	0x0380
        /*0062*/ 	.short	0x0014


	//----- nvinfo : EIATTR_SW_WAR
	.align		4
.L_299:
        /*0064*/ 	.byte	0x04, 0x36
        /*0066*/ 	.short	(.L_301 - .L_300)
.L_300:
        /*0068*/ 	.word	0x00000000
.L_301:


//--------------------- .nv.callgraph             --------------------------
	.section	.nv.callgraph,"",@"SHT_CUDA_CALLGRAPH"
	.align	4
	.sectionentsize	8
	.align		4
        /*0000*/ 	.word	0x00000000
	.align		4
        /*0004*/ 	.word	0xffffffff
	.align		4
        /*0008*/ 	.word	0x00000000
	.align		4
        /*000c*/ 	.word	0xfffffffe
	.align		4
        /*0010*/ 	.word	0x00000000
	.align		4
        /*0014*/ 	.word	0xfffffffd
	.align		4
        /*0018*/ 	.word	0x00000000
	.align		4
        /*001c*/ 	.word	0xfffffffc


//--------------------- .text.bpf_silverman_jitter --------------------------
	.section	.text.bpf_silverman_jitter,"ax",@progbits
	.align	128
        .global         bpf_silverman_jitter
        .type           bpf_silverman_jitter,@function
        .size           bpf_silverman_jitter,(.L_x_39 - bpf_silverman_jitter)
        .other          bpf_silverman_jitter,@"STO_CUDA_ENTRY STV_DEFAULT"
bpf_silverman_jitter:
.text.bpf_silverman_jitter:
[----:B------:R-:W-:Y:S01]  /*0000*/  LDC R1, c[0x0][0x37c] ;  /* 0x0000df00ff017b82 */ /* 0x000fe20000000800 */
[----:B------:R-:W0:Y:S07]  /*0010*/  S2R R7, SR_TID.X ;  /* 0x0000000000077919 */ /* 0x000e2e0000002100 */
[----:B------:R-:W0:Y:S01]  /*0020*/  S2UR UR4, SR_CTAID.X ;  /* 0x00000000000479c3 */ /* 0x000e220000002500 */
[----:B------:R-:W1:Y:S07]  /*0030*/  LDCU UR5, c[0x0][0x394] ;  /* 0x00007280ff0577ac */ /* 0x000e6e0008000800 */
[----:B------:R-:W0:Y:S02]  /*0040*/  LDC R0, c[0x0][0x360] ;  /* 0x0000d800ff007b82 */ /* 0x000e240000000800 */
[----:B0-----:R-:W-:-:S05]  /*0050*/  IMAD R7, R0, UR4, R7 ;  /* 0x0000000400077c24 */ /* 0x001fca000f8e0207 */
[----:B-1----:R-:W-:-:S13]  /*0060*/  ISETP.GE.U32.AND P0, PT, R7, UR5, PT ;  /* 0x0000000507007c0c */ /* 0x002fda000bf06070 */
[----:B------:R-:W-:Y:S05]  /*0070*/  @P0 EXIT ;  /* 0x000000000000094d */ /* 0x000fea0003800000 */
[----:B------:R-:W0:Y:S01]  /*0080*/  LDC.64 R4, c[0x0][0x388] ;  /* 0x0000e200ff047b82 */ /* 0x000e220000000a00 */
[----:B------:R-:W1:Y:S01]  /*0090*/  LDCU.64 UR6, c[0x0][0x358] ;  /* 0x00006b00ff0677ac */ /* 0x000e620008000a00 */
[----:B------:R-:W2:Y:S06]  /*00a0*/  LDCU UR4, c[0x0][0x398] ;  /* 0x00007300ff0477ac */ /* 0x000eac0008000800 */
[----:B------:R-:W3:Y:S01]  /*00b0*/  LDC.64 R2, c[0x0][0x380] ;  /* 0x0000e000ff027b82 */ /* 0x000ee20000000a00 */
[----:B------:R-:W4:Y:S01]  /*00c0*/  LDCU UR8, c[0x0][0x390] ;  /* 0x00007200ff0877ac */ /* 0x000f220008000800 */
[----:B0-----:R-:W-:-:S06]  /*00d0*/  IMAD.WIDE.U32 R4, R7, 0x4, R4 ;  /* 0x0000000407047825 */ /* 0x001fcc00078e0004 */
[----:B-1----:R-:W4:Y:S01]  /*00e0*/  LDG.E R5, desc[UR6][R4.64] ;  /* 0x0000000604057981 */ /* 0x002f22000c1e1900 */
[----:B---3--:R-:W-:-:S05]  /*00f0*/  IMAD.WIDE.U32 R2, R7, 0x4, R2 ;  /* 0x0000000407027825 */ /* 0x008fca00078e0002 */
[----:B------:R-:W4:Y:S01]  /*0100*/  LDG.E R0, desc[UR6][R2.64] ;  /* 0x0000000602007981 */ /* 0x000f22000c1e1900 */
[----:B--2---:R-:W-:Y:S01]  /*0110*/  UFADD UR5, UR4, -8 ;  /* 0xc100000004057454 */ /* 0x004fe20008000000 */
[----:B------:R-:W-:Y:S01]  /*0120*/  UFADD UR4, UR4, 8 ;  /* 0x4100000004047454 */ /* 0x000fe20008000000 */
[----:B----4-:R-:W-:-:S05]  /*0130*/  FFMA R0, R5, UR8, R0 ;  /* 0x0000000805007c23 */ /* 0x010fca0008000000 */
[----:B------:R-:W-:-:S05]  /*0140*/  FMNMX R0, R0, UR5, !PT ;  /* 0x0000000500007c09 */ /* 0x000fca000f800000 */
[----:B------:R-:W-:-:S05]  /*0150*/  FMNMX R7, R0, UR4, PT ;  /* 0x0000000400077c09 */ /* 0x000fca000b800000 */
[----:B------:R-:W-:Y:S01]  /*0160*/  STG.E desc[UR6][R2.64], R7 ;  /* 0x0000000702007986 */ /* 0x000fe2000c101906 */
[----:B------:R-:W-:Y:S05]  /*0170*/  EXIT ;  /* 0x000000000000794d */ /* 0x000fea0003800000 */
.L_x_0:
[----:B------:R-:W-:-:S00]  /*0180*/  BRA `(.L_x_0) ;  /* 0xfffffffc00fc7947 */ /* 0x000fc0000383ffff */
[----:B------:R-:W-:-:S00]  /*0190*/  NOP ;  /* 0x0000000000007918 */ /* 0x000fc00000000000 */
        /* <DEDUP_REMOVED lines=14> */
.L_x_39:


//--------------------- .text.bpf_gen_noise       --------------------------
	.section	.text.bpf_gen_noise,"ax",@progbits
	.align	128
        .global         bpf_gen_noise
        .type           bpf_gen_noise,@function
        .size           bpf_gen_noise,(.L_x_40 - bpf_gen_noise)
        .other          bpf_gen_noise,@"STO_CUDA_ENTRY STV_DEFAULT"
bpf_gen_noise:
.text.bpf_gen_noise:
        /* <DEDUP_REMOVED lines=10> */
[----:B0-----:R-:W-:-:S05]  /*00a0*/  IMAD.WIDE.U32 R2, R0, 0x10, R2 ;  /* 0x0000001000027825 */ /* 0x001fca00078e0002 */
[----:B-1----:R-:W2:Y:S04]  /*00b0*/  LDG.E.64 R6, desc[UR4][R2.64] ;  /* 0x0000000402067981 */ /* 0x002ea8000c1e1b00 */
[----:B------:R-:W3:Y:S01]  /*00c0*/  LDG.E.64 R4, desc[UR4][R2.64+0x8] ;  /* 0x0000080402047981 */ /* 0x000ee2000c1e1b00 */
[----:B------:R-:W-:Y:S01]  /*00d0*/  BSSY.RECONVERGENT B0, `(.L_x_1) ;  /* 0x0000048000007945 */ /* 0x000fe20003800200 */
[C-C-:B--2---:R-:W-:Y:S02]  /*00e0*/  SHF.R.U64 R9, R6.reuse, 0x12, R7.reuse ;  /* 0x0000001206097819 */ /* 0x144fe40000001207 */
[--C-:B------:R-:W-:Y:S02]  /*00f0*/  SHF.R.U32.HI R11, RZ, 0x12, R7.reuse ;  /* 0x00000012ff0b7819 */ /* 0x100fe40000011607 */
[----:B------:R-:W-:Y:S01]  /*0100*/  SHF.R.U32.HI R8, RZ, 0x1b, R7 ;  /* 0x0000001bff087819 */ /* 0x000fe20000011607 */
[----:B---3--:R-:W-:Y:S01]  /*0110*/  IMAD.WIDE.U32 R4, R6, 0x4c957f2d, R4 ;  /* 0x4c957f2d06047825 */ /* 0x008fe200078e0004 */
[----:B------:R-:W-:-:S02]  /*0120*/  LOP3.LUT R9, R9, R6, RZ, 0x3c, !PT ;  /* 0x0000000609097212 */ /* 0x000fc400078e3cff */
[----:B------:R-:W-:Y:S01]  /*0130*/  LOP3.LUT R10, R11, R7, RZ, 0x3c, !PT ;  /* 0x000000070b0a7212 */ /* 0x000fe200078e3cff */
[----:B------:R-:W-:Y:S01]  /*0140*/  IMAD R7, R7, 0x4c957f2d, RZ ;  /* 0x4c957f2d07077824 */ /* 0x000fe200078e02ff */
[----:B------:R-:W-:Y:S02]  /*0150*/  IADD R12, -R8, RZ ;  /* 0x000000ff080c7235 */ /* 0x000fe400078e0100 */
[----:B------:R-:W-:Y:S01]  /*0160*/  SHF.R.U64 R9, R9, 0x1b, R10 ;  /* 0x0000001b09097819 */ /* 0x000fe2000000120a */
[----:B------:R-:W-:-:S03]  /*0170*/  IMAD R7, R6, 0x5851f42d, R7 ;  /* 0x5851f42d06077824 */ /* 0x000fc600078e0207 */
[----:B------:R-:W-:Y:S02]  /*0180*/  SHF.R.U32.HI R8, RZ, R8, R9 ;  /* 0x00000008ff087219 */ /* 0x000fe40000011609 */
[----:B------:R-:W-:Y:S01]  /*0190*/  SHF.L.W.U32 R9, R9, R12, RZ ;  /* 0x0000000c09097219 */ /* 0x000fe20000000eff */
[----:B------:R-:W-:-:S03]  /*01a0*/  IADD R7, R5, R7 ;  /* 0x0000000705077235 */ /* 0x000fc600078e0000 */
[----:B------:R-:W-:-:S04]  /*01b0*/  LOP3.LUT R8, R8, R9, RZ, 0xfc, !PT ;  /* 0x0000000908087212 */ /* 0x000fc800078efcff */
[----:B------:R-:W-:-:S04]  /*01c0*/  SHF.R.U32.HI R8, RZ, 0x9, R8 ;  /* 0x00000009ff087819 */ /* 0x000fc80000011608 */
[----:B------:R-:W-:-:S05]  /*01d0*/  I2FP.F32.U32 R8, R8 ;  /* 0x0000000800087245 */ /* 0x000fca0000201000 */
[----:B------:R-:W-:-:S05]  /*01e0*/  FMUL R8, R8, 1.1920928955078125e-07 ;  /* 0x3400000008087820 */ /* 0x000fca0000400000 */
[----:B------:R-:W-:-:S05]  /*01f0*/  FMNMX R8, R8, 9.9999999747524270788e-07, !PT ;  /* 0x358637bd08087809 */ /* 0x000fca0007800000 */
[----:B------:R-:W-:-:S05]  /*0200*/  FMNMX R8, R8, 0.99993598461151123047, PT ;  /* 0x3f7ffbce08087809 */ /* 0x000fca0003800000 */
[----:B------:R-:W-:-:S05]  /*0210*/  FADD R9, R8, -0.5 ;  /* 0xbf00000008097421 */ /* 0x000fca0000000000 */
[----:B------:R-:W-:-:S13]  /*0220*/  FSETP.GEU.AND P0, PT, |R9|, 0.4757499992847442627, PT ;  /* 0x3ef395810900780b */ /* 0x000fda0003f0e200 */
[----:B------:R-:W-:Y:S05]  /*0230*/  @P0 BRA `(.L_x_2) ;  /* 0x0000000000500947 */ /* 0x000fea0003800000 */
[----:B------:R-:W-:Y:S02]  /*0240*/  HFMA2 R11, -RZ, RZ, 3.173828125, -1926 ;  /* 0x4259e786ff0b7431 */ /* 0x000fe400000001ff */
[----:B------:R-:W-:-:S04]  /*0250*/  FMUL R8, R9, R9 ;  /* 0x0000000909087220 */ /* 0x000fc80000400000 */
[----:B------:R-:W-:-:S04]  /*0260*/  FFMA R11, R8, -R11, 161.5858306884765625 ;  /* 0x432195f9080b7423 */ /* 0x000fc8000000080b */
[----:B------:R-:W-:-:S04]  /*0270*/  FFMA R11, R8, R11, -155.698974609375 ;  /* 0xc31bb2f0080b7423 */ /* 0x000fc8000000000b */
[----:B------:R-:W-:-:S04]  /*0280*/  FFMA R11, R8, R11, 66.8013153076171875 ;  /* 0x42859a46080b7423 */ /* 0x000fc8000000000b */
[----:B------:R-:W-:-:S04]  /*0290*/  FFMA R11, R8, R11, -13.280681610107421875 ;  /* 0xc1547dac080b7423 */ /* 0x000fc8000000000b */
[----:B------:R-:W-:Y:S01]  /*02a0*/  FFMA R10, R8, R11, 1 ;  /* 0x3f800000080a7423 */ /* 0x000fe2000000000b */
[----:B------:R-:W-:-:S04]  /*02b0*/  MOV R11, 0x421ec98e ;  /* 0x421ec98e000b7802 */ /* 0x000fc80000000f00 */
[----:B------:R-:W-:Y:S01]  /*02c0*/  FSETP.GEU.AND P0, PT, |R10|, 1.175494350822287508e-38, PT ;  /* 0x008000000a00780b */ /* 0x000fe20003f0e200 */
[----:B------:R-:W-:-:S04]  /*02d0*/  FFMA R11, R8, -R11, 220.94610595703125 ;  /* 0x435cf234080b7423 */ /* 0x000fc8000000080b */
[----:B------:R-:W-:-:S04]  /*02e0*/  FFMA R11, R8, R11, -275.928497314453125 ;  /* 0xc389f6d9080b7423 */ /* 0x000fc8000000000b */
[----:B------:R-:W-:-:S04]  /*02f0*/  FFMA R11, R8, R11, 138.357757568359375 ;  /* 0x430a5b96080b7423 */ /* 0x000fc8000000000b */
[----:B------:R-:W-:Y:S01]  /*0300*/  @!P0 FMUL R10, R10, 16777216 ;  /* 0x4b8000000a0a8820 */ /* 0x000fe20000400000 */
[----:B------:R-:W-:-:S03]  /*0310*/  FFMA R11, R8, R11, -30.664798736572265625 ;  /* 0xc1f55182080b7423 */ /* 0x000fc6000000000b */
[----:B------:R-:W0:Y:S01]  /*0320*/  MUFU.RCP R13, R10 ;  /* 0x0000000a000d7308 */ /* 0x000e220000001000 */
[----:B------:R-:W-:-:S04]  /*0330*/  FFMA R8, R8, R11, 2.5066282749176025391 ;  /* 0x40206c9908087423 */ /* 0x000fc8000000000b */
[----:B------:R-:W-:-:S04]  /*0340*/  FMUL R8, R9, R8 ;  /* 0x0000000809087220 */ /* 0x000fc80000400000 */
[----:B------:R-:W-:-:S04]  /*0350*/  @!P0 FMUL R8, R8, 16777216 ;  /* 0x4b80000008088820 */ /* 0x000fc80000400000 */
[----:B0-----:R-:W-:Y:S01]  /*0360*/  FMUL R13, R13, R8 ;  /* 0x000000080d0d7220 */ /* 0x001fe20000400000 */
[----:B------:R-:W-:Y:S06]  /*0370*/  BRA `(.L_x_3) ;  /* 0x0000000000747947 */ /* 0x000fec0003800000 */
.L_x_2:
[----:B------:R-:W-:Y:S01]  /*0380*/  FSETP.GEU.AND P0, PT, R8, 0.5, PT ;  /* 0x3f0000000800780b */ /* 0x000fe20003f0e000 */
[----:B------:R-:W-:-:S12]  /*0390*/  HFMA2 R11, -RZ, RZ, 0.99951171875, 0.00165081024169921875 ;  /* 0x3bff16c3ff0b7431 */ /* 0x000fd800000001ff */
[----:B------:R-:W-:-:S05]  /*03a0*/  @P0 FADD R8, -R8, 1 ;  /* 0x3f80000008080421 */ /* 0x000fca0000000100 */
[----:B------:R-:W-:-:S13]  /*03b0*/  FSETP.GEU.AND P1, PT, |R8|, 1.175494350822287508e-38, PT ;  /* 0x008000000800780b */ /* 0x000fda0003f2e200 */
[----:B------:R-:W-:-:S04]  /*03c0*/  @!P1 FMUL R8, R8, 16777216 ;  /* 0x4b80000008089820 */ /* 0x000fc80000400000 */
[----:B------:R-:W0:Y:S02]  /*03d0*/  MUFU.LG2 R9, R8 ;  /* 0x0000000800097308 */ /* 0x000e240000000c00 */
[----:B0-----:R-:W-:-:S04]  /*03e0*/  @!P1 FADD R9, R9, -24 ;  /* 0xc1c0000009099421 */ /* 0x001fc80000000000 */
[----:B------:R-:W-:-:S04]  /*03f0*/  FMUL R9, R9, 0.69314718246459960938 ;  /* 0x3f31721809097820 */ /* 0x000fc80000400000 */
[----:B------:R-:W-:-:S05]  /*0400*/  FMUL R9, R9, -2 ;  /* 0xc000000009097820 */ /* 0x000fca0000400000 */
[----:B------:R-:W-:-:S13]  /*0410*/  FSETP.GEU.AND P1, PT, |R9|, 1.175494350822287508e-38, PT ;  /* 0x008000000900780b */ /* 0x000fda0003f2e200 */
[----:B------:R-:W-:-:S04]  /*0420*/  @!P1 FMUL R9, R9, 16777216 ;  /* 0x4b80000009099820 */ /* 0x000fc80000400000 */
[----:B------:R-:W0:Y:S02]  /*0430*/  MUFU.SQRT R10, R9 ;  /* 0x00000009000a7308 */ /* 0x000e240000002000 */
[----:B0-----:R-:W-:-:S04]  /*0440*/  @!P1 FMUL R10, R10, 0.000244140625 ;  /* 0x398000000a0a9820 */ /* 0x001fc80000400000 */
[----:B------:R-:W-:-:S04]  /*0450*/  FFMA R11, R10, R11, 0.32246711850166320801 ;  /* 0x3ea51a690a0b7423 */ /* 0x000fc8000000000b */
[----:B------:R-:W-:-:S04]  /*0460*/  FFMA R11, R10, R11, 2.4451341629028320312 ;  /* 0x401c7d140a0b7423 */ /* 0x000fc8000000000b */
[----:B------:R-:W-:-:S04]  /*0470*/  FFMA R11, R10, R11, 3.7544085979461669922 ;  /* 0x4070483b0a0b7423 */ /* 0x000fc8000000000b */
[----:B------:R-:W-:Y:S01]  /*0480*/  FFMA R8, R10, R11, 1 ;  /* 0x3f8000000a087423 */ /* 0x000fe2000000000b */
[----:B------:R-:W-:-:S04]  /*0490*/  MOV R11, 0x3bff186d ;  /* 0x3bff186d000b7802 */ /* 0x000fc80000000f00 */
[----:B------:R-:W-:Y:S01]  /*04a0*/  FSETP.GEU.AND P1, PT, |R8|, 1.175494350822287508e-38, PT ;  /* 0x008000000800780b */ /* 0x000fe20003f2e200 */
[----:B------:R-:W-:-:S04]  /*04b0*/  FFMA R11, R10, -R11, -0.32239645719528198242 ;  /* 0xbea511260a0b7423 */ /* 0x000fc8000000080b */
[----:B------:R-:W-:-:S04]  /*04c0*/  FFMA R11, R10, R11, -2.4007582664489746094 ;  /* 0xc019a6060a0b7423 */ /* 0x000fc8000000000b */
[----:B------:R-:W-:-:S04]  /*04d0*/  FFMA R11, R10, R11, -2.5497324466705322266 ;  /* 0xc0232ed10a0b7423 */ /* 0x000fc8000000000b */
[----:B------:R-:W-:Y:S01]  /*04e0*/  @!P1 FMUL R8, R8, 16777216 ;  /* 0x4b80000008089820 */ /* 0x000fe20000400000 */
[----:B------:R-:W-:-:S03]  /*04f0*/  FFMA R11, R10, R11, 4.374664306640625 ;  /* 0x408bfd400a0b7423 */ /* 0x000fc6000000000b */
[----:B------:R-:W0:Y:S01]  /*0500*/  MUFU.RCP R9, R8 ;  /* 0x0000000800097308 */ /* 0x000e220000001000 */
[----:B------:R-:W-:-:S04]  /*0510*/  FFMA R10, R10, R11, 2.9381639957427978516 ;  /* 0x403c0ae10a0a7423 */ /* 0x000fc8000000000b */
[----:B------:R-:W-:-:S04]  /*0520*/  @!P1 FMUL R10, R10, 16777216 ;  /* 0x4b8000000a0a9820 */ /* 0x000fc80000400000 */
[----:B0-----:R-:W-:-:S05]  /*0530*/  FMUL R9, R9, R10 ;  /* 0x0000000a09097220 */ /* 0x001fca0000400000 */
[----:B------:R-:W-:-:S07]  /*0540*/  FSEL R13, -R9, R9, P0 ;  /* 0x00000009090d7208 */ /* 0x000fce0000000100 */
.L_x_3:
[----:B------:R-:W-:Y:S05]  /*0550*/  BSYNC.RECONVERGENT B0 ;  /* 0x0000000000007941 */ /* 0x000fea0003800200 */
.L_x_1:
[----:B------:R-:W0:Y:S01]  /*0560*/  LDC.64 R8, c[0x0][0x380] ;  /* 0x0000e000ff087b82 */ /* 0x000e220000000a00 */
[----:B------:R-:W-:Y:S01]  /*0570*/  MOV R6, R4 ;  /* 0x0000000400067202 */ /* 0x000fe20000000f00 */
[----:B0-----:R-:W-:-:S05]  /*0580*/  IMAD.WIDE.U32 R8, R0, 0x4, R8 ;  /* 0x0000000400087825 */ /* 0x001fca00078e0008 */
[----:B------:R-:W-:Y:S04]  /*0590*/  STG.E desc[UR4][R8.64], R13 ;  /* 0x0000000d08007986 */ /* 0x000fe8000c101904 */
[----:B------:R-:W-:Y:S01]  /*05a0*/  STG.E.64 desc[UR4][R2.64], R6 ;  /* 0x0000000602007986 */ /* 0x000fe2000c101b04 */
[----:B------:R-:W-:Y:S05]  /*05b0*/  EXIT ;  /* 0x000000000000794d */ /* 0x000fea0003800000 */
.L_x_4:
        /* <DEDUP_REMOVED lines=12> */
.L_x_40:


//--------------------- .text.bpf_compute_var     --------------------------
	.section	.text.bpf_compute_var,"ax",@progbits
	.align	128
        .global         bpf_compute_var
        .type           bpf_compute_var,@function
        .size           bpf_compute_var,(.L_x_41 - bpf_compute_var)
        .other          bpf_compute_var,@"STO_CUDA_ENTRY STV_DEFAULT"
bpf_compute_var:
.text.bpf_compute_var:
[----:B------:R-:W-:Y:S01]  /*0000*/  LDC R1, c[0x0][0x37c] ;  /* 0x0000df00ff017b82 */ /* 0x000fe20000000800 */
[----:B------:R-:W0:Y:S07]  /*0010*/  S2R R7, SR_TID.X ;  /* 0x0000000000077919 */ /* 0x000e2e0000002100 */
[----:B------:R-:W0:Y:S01]  /*0020*/  S2UR UR4, SR_CTAID.X ;  /* 0x00000000000479c3 */ /* 0x000e220000002500 */
[----:B------:R-:W1:Y:S01]  /*0030*/  LDCU UR5, c[0x0][0x394] ;  /* 0x00007280ff0577ac */ /* 0x000e620008000800 */
[----:B------:R-:W2:Y:S06]  /*0040*/  LDCU.64 UR6, c[0x0][0x358] ;  /* 0x00006b00ff0677ac */ /* 0x000eac0008000a00 */
[----:B------:R-:W0:Y:S02]  /*0050*/  LDC R6, c[0x0][0x360] ;  /* 0x0000d800ff067b82 */ /* 0x000e240000000800 */
[----:B0-----:R-:W-:-:S05]  /*0060*/  IMAD R5, R6, UR4, R7 ;  /* 0x0000000406057c24 */ /* 0x001fca000f8e0207 */
[----:B-1----:R-:W-:-:S13]  /*0070*/  ISETP.GE.U32.AND P1, PT, R5, UR5, PT ;  /* 0x0000000505007c0c */ /* 0x002fda000bf26070 */
[----:B------:R-:W0:Y:S02]  /*0080*/  @!P1 LDC.64 R2, c[0x0][0x380] ;  /* 0x0000e000ff029b82 */ /* 0x000e240000000a00 */
[----:B0-----:R-:W-:-:S06]  /*0090*/  @!P1 IMAD.WIDE.U32 R2, R5, 0x4, R2 ;  /* 0x0000000405029825 */ /* 0x001fcc00078e0002 */
[----:B------:R-:W0:Y:S01]  /*00a0*/  S2UR UR5, SR_CgaCtaId ;  /* 0x00000000000579c3 */ /* 0x000e220000008800 */
[----:B--2---:R-:W2:Y:S01]  /*00b0*/  @!P1 LDG.E R2, desc[UR6][R2.64] ;  /* 0x0000000602029981 */ /* 0x004ea2000c1e1900 */
[----:B------:R-:W-:Y:S01]  /*00c0*/  SHF.R.U32.HI R6, RZ, 0x1, R6 ;  /* 0x00000001ff067819 */ /* 0x000fe20000011606 */
[----:B------:R-:W-:-:S05]  /*00d0*/  UMOV UR4, 0x400 ;  /* 0x0000040000047882 */ /* 0x000fca0000000000 */
[----:B------:R-:W2:Y:S01]  /*00e0*/  @!P1 LDC R5, c[0x0][0x390] ;  /* 0x0000e400ff059b82 */ /* 0x000ea20000000800 */
[----:B------:R-:W-:Y:S01]  /*00f0*/  HFMA2 R0, -RZ, RZ, 0, 0 ;  /* 0x00000000ff007431 */ /* 0x000fe200000001ff */
[----:B------:R-:W-:Y:S01]  /*0100*/  ISETP.NE.U32.AND P0, PT, R6, RZ, PT ;  /* 0x000000ff0600720c */ /* 0x000fe20003f05070 */
[----:B0-----:R-:W-:Y:S01]  /*0110*/  ULEA UR4, UR5, UR4, 0x18 ;  /* 0x0000000405047291 */ /* 0x001fe2000f8ec0ff */
[----:B--2---:R-:W-:-:S05]  /*0120*/  @!P1 FADD R4, R2, -R5 ;  /* 0x8000000502049221 */ /* 0x004fca0000000000 */
[C---:B------:R-:W-:Y:S01]  /*0130*/  LEA R5, R7.reuse, UR4, 0x2 ;  /* 0x0000000407057c11 */ /* 0x040fe2000f8e10ff */
[----:B------:R-:W-:Y:S01]  /*0140*/  @!P1 FMUL R0, R4, R4 ;  /* 0x0000000404009220 */ /* 0x000fe20000400000 */
[----:B------:R-:W-:-:S04]  /*0150*/  ISETP.NE.U32.AND P1, PT, R7, RZ, PT ;  /* 0x000000ff0700720c */ /* 0x000fc80003f25070 */
[----:B------:R0:W-:Y:S01]  /*0160*/  STS [R5], R0 ;  /* 0x0000000005007388 */ /* 0x0001e20000000800 */
[----:B------:R-:W-:Y:S06]  /*0170*/  BAR.SYNC.DEFER_BLOCKING 0x0 ;  /* 0x0000000000007b1d */ /* 0x000fec0000010000 */
[----:B------:R-:W-:Y:S05]  /*0180*/  @!P0 BRA `(.L_x_5) ;  /* 0x00000000002c8947 */ /* 0x000fea0003800000 */
.L_x_6:
[----:B------:R-:W-:-:S13]  /*0190*/  ISETP.GE.U32.AND P0, PT, R7, R6, PT ;  /* 0x000000060700720c */ /* 0x000fda0003f06070 */
[----:B0-----:R-:W-:Y:S01]  /*01a0*/  @!P0 IADD R0, R7, R6 ;  /* 0x0000000607008235 */ /* 0x001fe200078e0000 */
[----:B------:R-:W-:Y:S01]  /*01b0*/  @!P0 LDS R3, [R5] ;  /* 0x0000000005038984 */ /* 0x000fe20000000800 */
[----:B------:R-:W-:-:S03]  /*01c0*/  SHF.R.U32.HI R6, RZ, 0x1, R6 ;  /* 0x00000001ff067819 */ /* 0x000fc60000011606 */
[----:B------:R-:W-:-:S06]  /*01d0*/  @!P0 LEA R0, R0, UR4, 0x2 ;  /* 0x0000000400008c11 */ /* 0x000fcc000f8e10ff */
[----:B------:R-:W0:Y:S02]  /*01e0*/  @!P0 LDS R0, [R0] ;  /* 0x0000000000008984 */ /* 0x000e240000000800 */
[----:B01----:R-:W-:-:S05]  /*01f0*/  @!P0 FADD R2, R0, R3 ;  /* 0x0000000300028221 */ /* 0x003fca0000000000 */
[----:B------:R1:W-:Y:S01]  /*0200*/  @!P0 STS [R5], R2 ;  /* 0x0000000205008388 */ /* 0x0003e20000000800 */
[----:B------:R-:W-:Y:S01]  /*0210*/  BAR.SYNC.DEFER_BLOCKING 0x0 ;  /* 0x0000000000007b1d */ /* 0x000fe20000010000 */
[----:B------:R-:W-:-:S13]  /*0220*/  ISETP.NE.U32.AND P0, PT, R6, RZ, PT ;  /* 0x000000ff0600720c */ /* 0x000fda0003f05070 */
[----:B------:R-:W-:Y:S05]  /*0230*/  @P0 BRA `(.L_x_6) ;  /* 0xfffffffc00d40947 */ /* 0x000fea000383ffff */
.L_x_5:
[----:B------:R-:W-:Y:S05]  /*0240*/  @P1 EXIT ;  /* 0x000000000000194d */ /* 0x000fea0003800000 */
[----:B01----:R-:W0:Y:S01]  /*0250*/  LDS R5, [R5] ;  /* 0x0000000005057984 */ /* 0x003e220000000800 */
[----:B------:R-:W0:Y:S03]  /*0260*/  LDC.64 R2, c[0x0][0x388] ;  /* 0x0000e200ff027b82 */ /* 0x000e260000000a00 */
[----:B0-----:R-:W-:Y:S01]  /*0270*/  REDG.E.ADD.F32.FTZ.RN.STRONG.GPU desc[UR6][R2.64], R5 ;  /* 0x00000005020079a6 */ /* 0x001fe2000c12f306 */
[----:B------:R-:W-:Y:S05]  /*0280*/  EXIT ;  /* 0x000000000000794d */ /* 0x000fea0003800000 */
.L_x_7:
        /* <DEDUP_REMOVED lines=15> */
.L_x_41:


//--------------------- .text.bpf_resample        --------------------------
	.section	.text.bpf_resample,"ax",@progbits
	.align	128
        .global         bpf_resample
        .type           bpf_resample,@function
        .size           bpf_resample,(.L_x_42 - bpf_resample)
        .other          bpf_resample,@"STO_CUDA_ENTRY STV_DEFAULT"
bpf_resample:
.text.bpf_resample:
        /* <DEDUP_REMOVED lines=8> */
[----:B------:R-:W-:Y:S01]  /*0080*/  I2FP.F32.S32 R2, UR4 ;  /* 0x0000000400027c45 */ /* 0x000fe20008201400 */
[----:B------:R-:W0:Y:S01]  /*0090*/  LDCU UR5, c[0x0][0x398] ;  /* 0x00007300ff0577ac */ /* 0x000e220008000800 */
[----:B------:R-:W-:Y:S01]  /*00a0*/  I2FP.F32.U32 R0, R9 ;  /* 0x0000000900007245 */ /* 0x000fe20000201000 */
[----:B------:R-:W1:Y:S01]  /*00b0*/  LDC.64 R6, c[0x0][0x388] ;  /* 0x0000e200ff067b82 */ /* 0x000e620000000a00 */
[----:B------:R-:W-:Y:S01]  /*00c0*/  HFMA2 R11, -RZ, RZ, 0, 0 ;  /* 0x00000000ff0b7431 */ /* 0x000fe200000001ff */
[----:B------:R-:W-:Y:S01]  /*00d0*/  FSETP.GEU.AND P0, PT, |R2|, 1.175494350822287508e-38, PT ;  /* 0x008000000200780b */ /* 0x000fe20003f0e200 */
[----:B------:R-:W-:Y:S01]  /*00e0*/  UIADD3 UR4, UPT, UPT, UR4, -0x1, URZ ;  /* 0xffffffff04047890 */ /* 0x000fe2000fffe0ff */
[----:B------:R-:W2:Y:S03]  /*00f0*/  LDCU.64 UR6, c[0x0][0x358] ;  /* 0x00006b00ff0677ac */ /* 0x000ea60008000a00 */
[----:B------:R-:W-:-:S08]  /*0100*/  UISETP.GT.AND UP0, UPT, UR4, URZ, UPT ;  /* 0x000000ff0400728c */ /* 0x000fd0000bf04270 */
[----:B------:R-:W-:Y:S01]  /*0110*/  @!P0 FMUL R2, R2, 16777216 ;  /* 0x4b80000002028820 */ /* 0x000fe20000400000 */
[----:B------:R-:W-:-:S03]  /*0120*/  @!P0 FMUL R0, R0, 16777216 ;  /* 0x4b80000000008820 */ /* 0x000fc60000400000 */
[----:B------:R-:W0:Y:S02]  /*0130*/  MUFU.RCP R3, R2 ;  /* 0x0000000200037308 */ /* 0x000e240000001000 */
[----:B0-----:R-:W-:-:S05]  /*0140*/  FFMA R0, R3, R0, UR5 ;  /* 0x0000000503007e23 */ /* 0x001fca0008000000 */
[----:B------:R-:W-:-:S13]  /*0150*/  FSETP.GE.AND P0, PT, R0, 1, PT ;  /* 0x3f8000000000780b */ /* 0x000fda0003f06000 */
[----:B------:R-:W-:Y:S01]  /*0160*/  @P0 FADD R0, R0, -1 ;  /* 0xbf80000000000421 */ /* 0x000fe20000000000 */
[----:B------:R-:W-:Y:S06]  /*0170*/  BRA.U !UP0, `(.L_x_8) ;  /* 0x00000001083c7547 */ /* 0x000fec000b800000 */
[----:B------:R-:W0:Y:S01]  /*0180*/  LDC.64 R4, c[0x0][0x390] ;  /* 0x0000e400ff047b82 */ /* 0x000e220000000a00 */
[----:B------:R-:W-:Y:S01]  /*0190*/  BSSY.RECONVERGENT B0, `(.L_x_8) ;  /* 0x000000d000007945 */ /* 0x000fe20003800200 */
[----:B-12---:R-:W-:-:S07]  /*01a0*/  MOV R8, UR4 ;  /* 0x0000000400087c02 */ /* 0x006fce0008000f00 */
.L_x_9:
[----:B------:R-:W-:-:S05]  /*01b0*/  MOV R13, R11 ;  /* 0x0000000b000d7202 */ /* 0x000fca0000000f00 */
[----:B------:R-:W-:-:S05]  /*01c0*/  IADD R2, R8, R13 ;  /* 0x0000000d08027235 */ /* 0x000fca00078e0000 */
[----:B------:R-:W-:-:S05]  /*01d0*/  SHF.R.S32.HI R11, RZ, 0x1, R2 ;  /* 0x00000001ff0b7819 */ /* 0x000fca0000011402 */
[----:B0-----:R-:W-:-:S06]  /*01e0*/  IMAD.WIDE R2, R11, 0x4, R4 ;  /* 0x000000040b027825 */ /* 0x001fcc00078e0204 */
[----:B------:R-:W2:Y:S02]  /*01f0*/  LDG.E R3, desc[UR6][R2.64] ;  /* 0x0000000602037981 */ /* 0x000ea4000c1e1900 */
[----:B--2---:R-:W-:-:S05]  /*0200*/  FSETP.GEU.AND P0, PT, R3, R0, PT ;  /* 0x000000000300720b */ /* 0x004fca0003f0e000 */
[----:B------:R-:W-:-:S08]  /*0210*/  SEL R8, R11, R8, P0 ;  /* 0x000000080b087207 */ /* 0x000fd00000000000 */
[----:B------:R-:W-:-:S05]  /*0220*/  @!P0 IADD R13, R11, 0x1 ;  /* 0x000000010b0d8835 */ /* 0x000fca00078e0000 */
[----:B------:R-:W-:Y:S01]  /*0230*/  ISETP.GE.AND P0, PT, R13, R8, PT ;  /* 0x000000080d00720c */ /* 0x000fe20003f06270 */
[----:B------:R-:W-:-:S12]  /*0240*/  MOV R11, R13 ;  /* 0x0000000d000b7202 */ /* 0x000fd80000000f00 */
[----:B------:R-:W-:Y:S05]  /*0250*/  @!P0 BRA `(.L_x_9) ;  /* 0xfffffffc00d48947 */ /* 0x000fea000383ffff */
[----:B------:R-:W-:Y:S05]  /*0260*/  BSYNC.RECONVERGENT B0 ;  /* 0x0000000000007941 */ /* 0x000fea0003800200 */
.L_x_8:
[----:B-1----:R-:W-:Y:S01]  /*0270*/  IMAD.WIDE R2, R11, 0x4, R6 ;  /* 0x000000040b027825 */ /* 0x002fe200078e0206 */
[----:B------:R-:W0:Y:S05]  /*0280*/  LDC.64 R4, c[0x0][0x380] ;  /* 0x0000e000ff047b82 */ /* 0x000e2a0000000a00 */
[----:B--2---:R-:W2:Y:S01]  /*0290*/  LDG.E R3, desc[UR6][R2.64] ;  /* 0x0000000602037981 */ /* 0x004ea2000c1e1900 */
[----:B0-----:R-:W-:-:S05]  /*02a0*/  IMAD.WIDE.U32 R4, R9, 0x4, R4 ;  /* 0x0000000409047825 */ /* 0x001fca00078e0004 */
[----:B--2---:R-:W-:Y:S01]  /*02b0*/  STG.E desc[UR6][R4.64], R3 ;  /* 0x0000000304007986 */ /* 0x004fe2000c101906 */
[----:B------:R-:W-:Y:S05]  /*02c0*/  EXIT ;  /* 0x000000000000794d */ /* 0x000fea0003800000 */
.L_x_10:
        /* <DEDUP_REMOVED lines=11> */
.L_x_42:


//--------------------- .text.bpf_compute_loglik  --------------------------
	.section	.text.bpf_compute_loglik,"ax",@progbits
	.align	128
        .global         bpf_compute_loglik
        .type           bpf_compute_loglik,@function
        .size           bpf_compute_loglik,(.L_x_43 - bpf_compute_loglik)
        .other          bpf_compute_loglik,@"STO_CUDA_ENTRY STV_DEFAULT"
bpf_compute_loglik:
.text.bpf_compute_loglik:
[----:B------:R-:W-:Y:S01]  /*0000*/  LDC R1, c[0x0][0x37c] ;  /* 0x0000df00ff017b82 */ /* 0x000fe20000000800 */
[----:B------:R-:W0:Y:S07]  /*0010*/  LDCU.64 UR4, c[0x0][0x358] ;  /* 0x00006b00ff0477ac */ /* 0x000e2e0008000a00 */
[----:B------:R-:W0:Y:S08]  /*0020*/  LDC.64 R2, c[0x0][0x380] ;  /* 0x0000e000ff027b82 */ /* 0x000e300000000a00 */
[----:B------:R-:W1:Y:S01]  /*0030*/  LDC R5, c[0x0][0x388] ;  /* 0x0000e200ff057b82 */ /* 0x000e620000000800 */
[----:B0-----:R-:W2:Y:S04]  /*0040*/  LDG.E R4, desc[UR4][R2.64+0x4] ;  /* 0x0000040402047981 */ /* 0x001ea8000c1e1900 */
[----:B------:R-:W3:Y:S01]  /*0050*/  LDG.E R0, desc[UR4][R2.64] ;  /* 0x0000000402007981 */ /* 0x000ee2000c1e1900 */
[----:B-1----:R-:W-:-:S05]  /*0060*/  I2FP.F32.S32 R5, R5 ;  /* 0x0000000500057245 */ /* 0x002fca0000201400 */
[----:B------:R-:W-:-:S13]  /*0070*/  FSETP.GEU.AND P0, PT, |R5|, 1.175494350822287508e-38, PT ;  /* 0x008000000500780b */ /* 0x000fda0003f0e200 */
[----:B------:R-:W-:-:S06]  /*0080*/  @!P0 FMUL R5, R5, 16777216 ;  /* 0x4b80000005058820 */ /* 0x000fcc0000400000 */
[----:B------:R-:W0:Y:S01]  /*0090*/  MUFU.RCP R5, R5 ;  /* 0x0000000500057308 */ /* 0x000e220000001000 */
[----:B--2---:R-:W-:-:S04]  /*00a0*/  @!P0 FMUL R4, R4, 16777216 ;  /* 0x4b80000004048820 */ /* 0x004fc80000400000 */
[----:B0-----:R-:W-:-:S05]  /*00b0*/  FMUL R4, R5, R4 ;  /* 0x0000000405047220 */ /* 0x001fca0000400000 */
[----:B------:R-:W-:-:S05]  /*00c0*/  FMNMX R4, R4, 7.2715055510792788208e-31, !PT ;  /* 0x0d6bf94e04047809 */ /* 0x000fca0007800000 */
[----:B------:R-:W-:-:S13]  /*00d0*/  FSETP.GEU.AND P0, PT, |R4|, 1.175494350822287508e-38, PT ;  /* 0x008000000400780b */ /* 0x000fda0003f0e200 */
[----:B------:R-:W-:-:S04]  /*00e0*/  @!P0 FMUL R4, R4, 16777216 ;  /* 0x4b80000004048820 */ /* 0x000fc80000400000 */
[----:B------:R-:W0:Y:S02]  /*00f0*/  MUFU.LG2 R7, R4 ;  /* 0x0000000400077308 */ /* 0x000e240000000c00 */
[----:B0-----:R-:W-:-:S04]  /*0100*/  @!P0 FADD R7, R7, -24 ;  /* 0xc1c0000007078421 */ /* 0x001fc80000000000 */
[----:B---3--:R-:W-:-:S05]  /*0110*/  FFMA R7, R7, 0.69314718246459960938, R0 ;  /* 0x3f31721807077823 */ /* 0x008fca0000000000 */
[----:B------:R-:W-:Y:S01]  /*0120*/  STG.E desc[UR4][R2.64+0xc], R7 ;  /* 0x00000c0702007986 */ /* 0x000fe2000c101904 */
[----:B------:R-:W-:Y:S05]  /*0130*/  EXIT ;  /* 0x000000000000794d */ /* 0x000fea0003800000 */
.L_x_11:
        /* <DEDUP_REMOVED lines=12> */
.L_x_43:


//--------------------- .text.bpf_scale_wh        --------------------------
	.section	.text.bpf_scale_wh,"ax",@progbits
	.align	128
        .global         bpf_scale_wh
        .type           bpf_scale_wh,@function
        .size           bpf_scale_wh,(.L_x_44 - bpf_scale_wh)
        .other          bpf_scale_wh,@"STO_CUDA_ENTRY STV_DEFAULT"
bpf_scale_wh:
.text.bpf_scale_wh:
        /* <DEDUP_REMOVED lines=8> */
[----:B------:R-:W0:Y:S01]  /*0080*/  LDCU.64 UR4, c[0x0][0x358] ;  /* 0x00006b00ff0477ac */ /* 0x000e220008000a00 */
[----:B------:R-:W0:Y:S08]  /*0090*/  LDC.64 R6, c[0x0][0x398] ;  /* 0x0000e600ff067b82 */ /* 0x000e300000000a00 */
[----:B------:R-:W1:Y:S08]  /*00a0*/  LDC.64 R2, c[0x0][0x380] ;  /* 0x0000e000ff027b82 */ /* 0x000e700000000a00 */
[----:B------:R-:W2:Y:S01]  /*00b0*/  LDC.64 R4, c[0x0][0x390] ;  /* 0x0000e400ff047b82 */ /* 0x000ea20000000a00 */
[----:B0-----:R-:W3:Y:S01]  /*00c0*/  LDG.E R6, desc[UR4][R6.64] ;  /* 0x0000000406067981 */ /* 0x001ee2000c1e1900 */
[----:B-1----:R-:W-:-:S05]  /*00d0*/  IMAD.WIDE.U32 R2, R9, 0x4, R2 ;  /* 0x0000000409027825 */ /* 0x002fca00078e0002 */
[----:B------:R-:W4:Y:S01]  /*00e0*/  LDG.E R0, desc[UR4][R2.64] ;  /* 0x0000000402007981 */ /* 0x000f22000c1e1900 */
[----:B--2---:R-:W-:-:S05]  /*00f0*/  IMAD.WIDE.U32 R4, R9, 0x4, R4 ;  /* 0x0000000409047825 */ /* 0x004fca00078e0004 */
[----:B------:R0:W2:Y:S01]  /*0100*/  LDG.E R8, desc[UR4][R4.64] ;  /* 0x0000000404087981 */ /* 0x0000a2000c1e1900 */
[----:B------:R-:W-:Y:S01]  /*0110*/  HFMA2 R10, -RZ, RZ, 15, 0 ;  /* 0x4b800000ff0a7431 */ /* 0x000fe200000001ff */
[C---:B---3--:R-:W-:Y:S01]  /*0120*/  FSETP.GEU.AND P1, PT, |R6|.reuse, 1.175494350822287508e-38, PT ;  /* 0x008000000600780b */ /* 0x048fe20003f2e200 */
[----:B------:R-:W-:-:S04]  /*0130*/  FSETP.GT.AND P0, PT, |R6|, 8.50705917302346158658e+37, PT ;  /* 0x7e8000000600780b */ /* 0x000fc80003f04200 */
[----:B------:R-:W-:-:S05]  /*0140*/  FSEL R10, R10, 1, !P1 ;  /* 0x3f8000000a0a7808 */ /* 0x000fca0004800000 */
[----:B------:R-:W-:-:S05]  /*0150*/  FSEL R11, R10, 0.25, !P0 ;  /* 0x3e8000000a0b7808 */ /* 0x000fca0004000000 */
[----:B------:R-:W-:Y:S02]  /*0160*/  FMUL R10, R6, R11 ;  /* 0x0000000b060a7220 */ /* 0x000fe40000400000 */
[----:B------:R-:W0:Y:S04]  /*0170*/  LDC.64 R6, c[0x0][0x388] ;  /* 0x0000e200ff067b82 */ /* 0x000e280000000a00 */
[----:B------:R-:W1:Y:S02]  /*0180*/  MUFU.RCP R10, R10 ;  /* 0x0000000a000a7308 */ /* 0x000e640000001000 */
[----:B-1----:R-:W-:-:S04]  /*0190*/  FMUL R11, R11, R10 ;  /* 0x0000000a0b0b7220 */ /* 0x002fc80000400000 */
[----:B----4-:R-:W-:Y:S01]  /*01a0*/  FMUL R11, R0, R11 ;  /* 0x0000000b000b7220 */ /* 0x010fe20000400000 */
[----:B0-----:R-:W-:-:S04]  /*01b0*/  IMAD.WIDE.U32 R4, R9, 0x4, R6 ;  /* 0x0000000409047825 */ /* 0x001fc800078e0006 */
[----:B--2---:R-:W-:Y:S01]  /*01c0*/  FMUL R7, R8, R11 ;  /* 0x0000000b08077220 */ /* 0x004fe20000400000 */
[----:B------:R-:W-:Y:S04]  /*01d0*/  STG.E desc[UR4][R2.64], R11 ;  /* 0x0000000b02007986 */ /* 0x000fe8000c101904 */
[----:B------:R-:W-:Y:S01]  /*01e0*/  STG.E desc[UR4][R4.64], R7 ;  /* 0x0000000704007986 */ /* 0x000fe2000c101904 */
[----:B------:R-:W-:Y:S05]  /*01f0*/  EXIT ;  /* 0x000000000000794d */ /* 0x000fea0003800000 */
.L_x_12:
        /* <DEDUP_REMOVED lines=16> */
.L_x_44:


//--------------------- .text.bpf_exp_sub         --------------------------
	.section	.text.bpf_exp_sub,"ax",@progbits
	.align	128
        .global         bpf_exp_sub
        .type           bpf_exp_sub,@function
        .size           bpf_exp_sub,(.L_x_45 - bpf_exp_sub)
        .other          bpf_exp_sub,@"STO_CUDA_ENTRY STV_DEFAULT"
bpf_exp_sub:
.text.bpf_exp_sub:
        /* <DEDUP_REMOVED lines=9> */
[----:B------:R-:W1:Y:S07]  /*0090*/  LDCU.64 UR4, c[0x0][0x358] ;  /* 0x00006b00ff0477ac */ /* 0x000e6e0008000a00 */
[----:B------:R-:W1:Y:S08]  /*00a0*/  LDC.64 R4, c[0x0][0x390] ;  /* 0x0000e400ff047b82 */ /* 0x000e700000000a00 */
[----:B------:R-:W2:Y:S01]  /*00b0*/  LDC.64 R6, c[0x0][0x380] ;  /* 0x0000e000ff067b82 */ /* 0x000ea20000000a00 */
[----:B-1----:R-:W3:Y:S01]  /*00c0*/  LDG.E R5, desc[UR4][R4.64] ;  /* 0x0000000404057981 */ /* 0x002ee2000c1e1900 */
[----:B0-----:R-:W-:-:S06]  /*00d0*/  IMAD.WIDE.U32 R2, R9, 0x4, R2 ;  /* 0x0000000409027825 */ /* 0x001fcc00078e0002 */
[----:B------:R-:W3:Y:S01]  /*00e0*/  LDG.E R2, desc[UR4][R2.64] ;  /* 0x0000000402027981 */ /* 0x000ee2000c1e1900 */
[----:B--2---:R-:W-:-:S04]  /*00f0*/  IMAD.WIDE.U32 R6, R9, 0x4, R6 ;  /* 0x0000000409067825 */ /* 0x004fc800078e0006 */
[----:B---3--:R-:W-:-:S04]  /*0100*/  FADD R0, R2, -R5 ;  /* 0x8000000502007221 */ /* 0x008fc80000000000 */
[----:B------:R-:W-:-:S05]  /*0110*/  FMUL R0, R0, 1.4426950216293334961 ;  /* 0x3fb8aa3b00007820 */ /* 0x000fca0000400000 */
[----:B------:R-:W-:-:S13]  /*0120*/  FSETP.GEU.AND P0, PT, R0, -126, PT ;  /* 0xc2fc00000000780b */ /* 0x000fda0003f0e000 */
[----:B------:R-:W-:-:S04]  /*0130*/  @!P0 FMUL R0, R0, 0.5 ;  /* 0x3f00000000008820 */ /* 0x000fc80000400000 */
[----:B------:R-:W0:Y:S02]  /*0140*/  MUFU.EX2 R11, R0 ;  /* 0x00000000000b7308 */ /* 0x000e240000000800 */
[----:B0-----:R-:W-:-:S05]  /*0150*/  @!P0 FMUL R11, R11, R11 ;  /* 0x0000000b0b0b8220 */ /* 0x001fca0000400000 */
[----:B------:R-:W-:Y:S01]  /*0160*/  STG.E desc[UR4][R6.64], R11 ;  /* 0x0000000b06007986 */ /* 0x000fe2000c101904 */
[----:B------:R-:W-:Y:S05]  /*0170*/  EXIT ;  /* 0x000000000000794d */ /* 0x000fea0003800000 */
.L_x_13:
        /* <DEDUP_REMOVED lines=16> */
.L_x_45:


//--------------------- .text.bpf_reduce_sum      --------------------------
	.section	.text.bpf_reduce_sum,"ax",@progbits
	.align	128
        .global         bpf_reduce_sum
        .type           bpf_reduce_sum,@function
        .size           bpf_reduce_sum,(.L_x_46 - bpf_reduce_sum)
        .other          bpf_reduce_sum,@"STO_CUDA_ENTRY STV_DEFAULT"
bpf_reduce_sum:
.text.bpf_reduce_sum:
[----:B------:R-:W-:Y:S01]  /*0000*/  LDC R1, c[0x0][0x37c] ;  /* 0x0000df00ff017b82 */ /* 0x000fe20000000800 */
[----:B------:R-:W0:Y:S01]  /*0010*/  S2R R4, SR_TID.X ;  /* 0x0000000000047919 */ /* 0x000e220000002100 */
[----:B------:R-:W0:Y:S01]  /*0020*/  LDCU UR6, c[0x0][0x360] ;  /* 0x00006c00ff0677ac */ /* 0x000e220008000800 */
[----:B------:R-:W-:Y:S01]  /*0030*/  HFMA2 R0, -RZ, RZ, 0, 0 ;  /* 0x00000000ff007431 */ /* 0x000fe200000001ff */
[----:B------:R-:W0:Y:S01]  /*0040*/  S2R R5, SR_CTAID.X ;  /* 0x0000000000057919 */ /* 0x000e220000002500 */
[----:B------:R-:W1:Y:S01]  /*0050*/  LDCU UR4, c[0x0][0x390] ;  /* 0x00007200ff0477ac */ /* 0x000e620008000800 */
[----:B------:R-:W2:Y:S01]  /*0060*/  LDCU.64 UR8, c[0x0][0x358] ;  /* 0x00006b00ff0877ac */ /* 0x000ea20008000a00 */
[----:B0-----:R-:W-:-:S05]  /*0070*/  IMAD R5, R5, UR6, R4 ;  /* 0x0000000605057c24 */ /* 0x001fca000f8e0204 */
[----:B-1----:R-:W-:-:S13]  /*0080*/  ISETP.GE.U32.AND P0, PT, R5, UR4, PT ;  /* 0x0000000405007c0c */ /* 0x002fda000bf06070 */
[----:B------:R-:W0:Y:S02]  /*0090*/  @!P0 LDC.64 R2, c[0x0][0x380] ;  /* 0x0000e000ff028b82 */ /* 0x000e240000000a00 */
[----:B0-----:R-:W-:-:S05]  /*00a0*/  @!P0 IMAD.WIDE.U32 R2, R5, 0x4, R2 ;  /* 0x0000000405028825 */ /* 0x001fca00078e0002 */
[----:B--2---:R-:W2:Y:S01]  /*00b0*/  @!P0 LDG.E R0, desc[UR8][R2.64] ;  /* 0x0000000802008981 */ /* 0x004ea2000c1e1900 */
[----:B------:R-:W0:Y:S01]  /*00c0*/  S2UR UR5, SR_CgaCtaId ;  /* 0x00000000000579c3 */ /* 0x000e220000008800 */
[----:B------:R-:W-:Y:S01]  /*00d0*/  UMOV UR4, 0x400 ;  /* 0x0000040000047882 */ /* 0x000fe20000000000 */
[----:B------:R-:W-:Y:S01]  /*00e0*/  ISETP.NE.U32.AND P1, PT, R4, RZ, PT ;  /* 0x000000ff0400720c */ /* 0x000fe20003f25070 */
[----:B0-----:R-:W-:Y:S01]  /*00f0*/  ULEA UR4, UR5, UR4, 0x18 ;  /* 0x0000000405047291 */ /* 0x001fe2000f8ec0ff */
[----:B------:R-:W-:-:S04]  /*0100*/  USHF.R.U32.HI UR5, URZ, 0x1, UR6 ;  /* 0x00000001ff057899 */ /* 0x000fc80008011606 */
[----:B------:R-:W-:Y:S01]  /*0110*/  UISETP.NE.U32.AND UP0, UPT, UR5, URZ, UPT ;  /* 0x000000ff0500728c */ /* 0x000fe2000bf05070 */
[----:B------:R-:W-:-:S05]  /*0120*/  LEA R5, R4, UR4, 0x2 ;  /* 0x0000000404057c11 */ /* 0x000fca000f8e10ff */
[----:B--2---:R0:W-:Y:S01]  /*0130*/  STS [R5], R0 ;  /* 0x0000000005007388 */ /* 0x0041e20000000800 */
[----:B------:R-:W-:Y:S06]  /*0140*/  BAR.SYNC.DEFER_BLOCKING 0x0 ;  /* 0x0000000000007b1d */ /* 0x000fec0000010000 */
[----:B------:R-:W-:Y:S05]  /*0150*/  BRA.U !UP0, `(.L_x_14) ;  /* 0x00000001082c7547 */ /* 0x000fea000b800000 */
.L_x_15:
[----:B------:R-:W-:-:S13]  /*0160*/  ISETP.GE.U32.AND P0, PT, R4, UR5, PT ;  /* 0x0000000504007c0c */ /* 0x000fda000bf06070 */
[----:B0-----:R-:W-:Y:S01]  /*0170*/  @!P0 IADD R0, R4, UR5 ;  /* 0x0000000504008c35 */ /* 0x001fe2000f8e0000 */
[----:B------:R-:W-:Y:S01]  /*0180*/  @!P0 LDS R3, [R5] ;  /* 0x0000000005038984 */ /* 0x000fe20000000800 */
[----:B------:R-:W-:-:S03]  /*0190*/  USHF.R.U32.HI UR5, URZ, 0x1, UR5 ;  /* 0x00000001ff057899 */ /* 0x000fc60008011605 */
[----:B------:R-:W-:Y:S01]  /*01a0*/  @!P0 LEA R0, R0, UR4, 0x2 ;  /* 0x0000000400008c11 */ /* 0x000fe2000f8e10ff */
[----:B------:R-:W-:-:S05]  /*01b0*/  UISETP.NE.U32.AND UP0, UPT, UR5, URZ, UPT ;  /* 0x000000ff0500728c */ /* 0x000fca000bf05070 */
[----:B------:R-:W0:Y:S02]  /*01c0*/  @!P0 LDS R0, [R0] ;  /* 0x0000000000008984 */ /* 0x000e240000000800 */
[----:B01----:R-:W-:-:S05]  /*01d0*/  @!P0 FADD R2, R0, R3 ;  /* 0x0000000300028221 */ /* 0x003fca0000000000 */
[----:B------:R1:W-:Y:S01]  /*01e0*/  @!P0 STS [R5], R2 ;  /* 0x0000000205008388 */ /* 0x0003e20000000800 */
[----:B------:R-:W-:Y:S06]  /*01f0*/  BAR.SYNC.DEFER_BLOCKING 0x0 ;  /* 0x0000000000007b1d */ /* 0x000fec0000010000 */
[----:B------:R-:W-:Y:S05]  /*0200*/  BRA.U UP0, `(.L_x_15) ;  /* 0xfffffffd00d47547 */ /* 0x000fea000b83ffff */
.L_x_14:
[----:B------:R-:W-:Y:S05]  /*0210*/  @P1 EXIT ;  /* 0x000000000000194d */ /* 0x000fea0003800000 */
[----:B01----:R-:W0:Y:S01]  /*0220*/  LDS R5, [R5] ;  /* 0x0000000005057984 */ /* 0x003e220000000800 */
[----:B------:R-:W0:Y:S03]  /*0230*/  LDC.64 R2, c[0x0][0x388] ;  /* 0x0000e200ff027b82 */ /* 0x000e260000000a00 */
[----:B0-----:R-:W-:Y:S01]  /*0240*/  REDG.E.ADD.F32.FTZ.RN.STRONG.GPU desc[UR8][R2.64], R5 ;  /* 0x00000005020079a6 */ /* 0x001fe2000c12f308 */
[----:B------:R-:W-:Y:S05]  /*0250*/  EXIT ;  /* 0x000000000000794d */ /* 0x000fea0003800000 */
.L_x_16:
        /* <DEDUP_REMOVED lines=10> */
.L_x_46:


//--------------------- .text.bpf_reduce_max      --------------------------
	.section	.text.bpf_reduce_max,"ax",@progbits
	.align	128
        .global         bpf_reduce_max
        .type           bpf_reduce_max,@function
        .size           bpf_reduce_max,(.L_x_47 - bpf_reduce_max)
        .other          bpf_reduce_max,@"STO_CUDA_ENTRY STV_DEFAULT"
bpf_reduce_max:
.text.bpf_reduce_max:
[----:B------:R-:W-:Y:S01]  /*0000*/  LDC R1, c[0x0][0x37c] ;  /* 0x0000df00ff017b82 */ /* 0x000fe20000000800 */
[----:B------:R-:W0:Y:S01]  /*0010*/  S2R R4, SR_TID.X ;  /* 0x0000000000047919 */ /* 0x000e220000002100 */
[----:B------:R-:W0:Y:S01]  /*0020*/  LDCU UR6, c[0x0][0x360] ;  /* 0x00006c00ff0677ac */ /* 0x000e220008000800 */
[----:B------:R-:W-:Y:S01]  /*0030*/  HFMA2 R0, -RZ, RZ, -18848, 30 ;  /* 0xf49a4f80ff007431 */ /* 0x000fe200000001ff */
        /* <DEDUP_REMOVED lines=18> */
.L_x_18:
[----:B------:R-:W-:-:S13]  /*0160*/  ISETP.GE.U32.AND P0, PT, R4, UR5, PT ;  /* 0x0000000504007c0c */ /* 0x000fda000bf06070 */
[----:B0-----:R-:W-:Y:S01]  /*0170*/  @!P0 IADD R0, R4, UR5 ;  /* 0x0000000504008c35 */ /* 0x001fe2000f8e0000 */
[----:B------:R-:W-:Y:S01]  /*0180*/  @!P0 LDS R3, [R5] ;  /* 0x0000000005038984 */ /* 0x000fe20000000800 */
[----:B------:R-:W-:-:S03]  /*0190*/  USHF.R.U32.HI UR5, URZ, 0x1, UR5 ;  /* 0x00000001ff057899 */ /* 0x000fc60008011605 */
[----:B------:R-:W-:Y:S01]  /*01a0*/  @!P0 LEA R0, R0, UR4, 0x2 ;  /* 0x0000000400008c11 */ /* 0x000fe2000f8e10ff */
[----:B------:R-:W-:-:S05]  /*01b0*/  UISETP.NE.U32.AND UP0, UPT, UR5, URZ, UPT ;  /* 0x000000ff0500728c */ /* 0x000fca000bf05070 */
[----:B------:R-:W0:Y:S02]  /*01c0*/  @!P0 LDS R0, [R0] ;  /* 0x0000000000008984 */ /* 0x000e240000000800 */
[----:B01----:R-:W-:-:S05]  /*01d0*/  @!P0 FMNMX R2, R0, R3, !PT ;  /* 0x0000000300028209 */ /* 0x003fca0007800000 */
[----:B------:R1:W-:Y:S01]  /*01e0*/  @!P0 STS [R5], R2 ;  /* 0x0000000205008388 */ /* 0x0003e20000000800 */
[----:B------:R-:W-:Y:S06]  /*01f0*/  BAR.SYNC.DEFER_BLOCKING 0x0 ;  /* 0x0000000000007b1d */ /* 0x000fec0000010000 */
[----:B------:R-:W-:Y:S05]  /*0200*/  BRA.U UP0, `(.L_x_18) ;  /* 0xfffffffd00d47547 */ /* 0x000fea000b83ffff */
.L_x_17:
[----:B------:R-:W-:Y:S05]  /*0210*/  @P1 EXIT ;  /* 0x000000000000194d */ /* 0x000fea0003800000 */
[----:B-1----:R-:W1:Y:S01]  /*0220*/  LDC.64 R2, c[0x0][0x388] ;  /* 0x0000e200ff027b82 */ /* 0x002e620000000a00 */
[----:B0-----:R-:W0:Y:S04]  /*0230*/  LDS R5, [R5] ;  /* 0x0000000005057984 */ /* 0x001e280000000800 */
[----:B01----:R1:W5:Y:S02]  /*0240*/  LDG.E R6, desc[UR8][R2.64] ;  /* 0x0000000802067981 */ /* 0x003364000c1e1900 */
.L_x_19:
[-C--:B-----5:R-:W-:Y:S01]  /*0250*/  FMNMX R7, R5, R6.reuse, !PT ;  /* 0x0000000605077209 */ /* 0x0a0fe20007800000 */
[----:B------:R-:W-:Y:S05]  /*0260*/  YIELD ;  /* 0x0000000000007946 */ /* 0x000fea0003800000 */
[----:B------:R-:W2:Y:S02]  /*0270*/  ATOMG.E.CAS.STRONG.GPU PT, R7, [R2], R6, R7 ;  /* 0x00000006020773a9 */ /* 0x000ea400001ee107 */
[----:B--2---:R-:W-:Y:S01]  /*0280*/  ISETP.NE.U32.AND P0, PT, R7, R6, PT ;  /* 0x000000060700720c */ /* 0x004fe20003f05070 */
[----:B------:R-:W-:-:S12]  /*0290*/  MOV R6, R7 ;  /* 0x0000000700067202 */ /* 0x000fd80000000f00 */
[----:B-1----:R-:W-:Y:S05]  /*02a0*/  @P0 BRA `(.L_x_19) ;  /* 0xfffffffc00e80947 */ /* 0x002fea000383ffff */
[----:B------:R-:W-:Y:S05]  /*02b0*/  EXIT ;  /* 0x000000000000794d */ /* 0x000fea0003800000 */
.L_x_20:
        /* <DEDUP_REMOVED lines=12> */
.L_x_47:


//--------------------- .text.bpf_set_scalar      --------------------------
	.section	.text.bpf_set_scalar,"ax",@progbits
	.align	128
        .global         bpf_set_scalar
        .type           bpf_set_scalar,@function
        .size           bpf_set_scalar,(.L_x_48 - bpf_set_scalar)
        .other          bpf_set_scalar,@"STO_CUDA_ENTRY STV_DEFAULT"
bpf_set_scalar:
.text.bpf_set_scalar:
[----:B------:R-:W-:Y:S08]  /*0000*/  LDC R1, c[0x0][0x37c] ;  /* 0x0000df00ff017b82 */ /* 0x000ff00000000800 */
[----:B------:R-:W0:Y:S01]  /*0010*/  LDC R5, c[0x0][0x388] ;  /* 0x0000e200ff057b82 */ /* 0x000e220000000800 */
[----:B------:R-:W0:Y:S07]  /*0020*/  LDCU.64 UR4, c[0x0][0x358] ;  /* 0x00006b00ff0477ac */ /* 0x000e2e0008000a00 */
[----:B------:R-:W0:Y:S02]  /*0030*/  LDC.64 R2, c[0x0][0x380] ;  /* 0x0000e000ff027b82 */ /* 0x000e240000000a00 */
[----:B0-----:R-:W-:Y:S01]  /*0040*/  STG.E desc[UR4][R2.64], R5 ;  /* 0x0000000502007986 */ /* 0x001fe2000c101904 */
[----:B------:R-:W-:Y:S05]  /*0050*/  EXIT ;  /* 0x000000000000794d */ /* 0x000fea0003800000 */
.L_x_21:
        /* <DEDUP_REMOVED lines=10> */
.L_x_48:


//--------------------- .text.bpf_propagate_weight --------------------------
	.section	.text.bpf_propagate_weight,"ax",@progbits
	.align	128
        .global         bpf_propagate_weight
        .type           bpf_propagate_weight,@function
        .size           bpf_propagate_weight,(.L_x_49 - bpf_propagate_weight)
        .other          bpf_propagate_weight,@"STO_CUDA_ENTRY STV_DEFAULT"
bpf_propagate_weight:
.text.bpf_propagate_weight:
        /* <DEDUP_REMOVED lines=11> */
[----:B------:R-:W3:Y:S08]  /*00b0*/  LDC.64 R2, c[0x0][0x390] ;  /* 0x0000e400ff027b82 */ /* 0x000ef00000000a00 */
[----:B------:R-:W4:Y:S01]  /*00c0*/  LDC.64 R6, c[0x0][0x388] ;  /* 0x0000e200ff067b82 */ /* 0x000f220000000a00 */
[----:B0-----:R-:W-:-:S05]  /*00d0*/  IMAD.WIDE.U32 R4, R11, 0x4, R4 ;  /* 0x000000040b047825 */ /* 0x001fca00078e0004 */
[----:B-1----:R0:W5:Y:S01]  /*00e0*/  LDG.E R13, desc[UR6][R4.64] ;  /* 0x00000006040d7981 */ /* 0x002162000c1e1900 */
[----:B---3--:R-:W-:-:S05]  /*00f0*/  IMAD.WIDE.U32 R2, R11, 0x10, R2 ;  /* 0x000000100b027825 */ /* 0x008fca00078e0002 */
[----:B------:R1:W5:Y:S01]  /*0100*/  LDG.E.64 R8, desc[UR6][R2.64] ;  /* 0x0000000602087981 */ /* 0x000362000c1e1b00 */
[----:B--2---:R-:W-:Y:S01]  /*0110*/  UISETP.NE.AND UP0, UPT, UR4, URZ, UPT ;  /* 0x000000ff0400728c */ /* 0x004fe2000bf05270 */
[----:B----4-:R-:W-:-:S08]  /*0120*/  IMAD.WIDE.U32 R6, R11, 0x4, R6 ;  /* 0x000000040b067825 */ /* 0x010fd000078e0006 */
[----:B------:R-:W-:Y:S05]  /*0130*/  BRA.U !UP0, `(.L_x_22) ;  /* 0x0000000908c47547 */ /* 0x000fea000b800000 */
[----:B------:R-:W2:Y:S01]  /*0140*/  LDG.E.64 R10, desc[UR6][R2.64+0x8] ;  /* 0x00000806020a7981 */ /* 0x000ea2000c1e1b00 */
[--C-:B-----5:R-:W-:Y:S01]  /*0150*/  SHF.R.U64 R15, R8, 0x12, R9.reuse ;  /* 0x00000012080f7819 */ /* 0x120fe20000001209 */
[----:B------:R-:W-:Y:S01]  /*0160*/  BSSY.RECONVERGENT B0, `(.L_x_23) ;  /* 0x0000047000007945 */ /* 0x000fe20003800200 */
[--C-:B------:R-:W-:Y:S02]  /*0170*/  SHF.R.U32.HI R12, RZ, 0x12, R9.reuse ;  /* 0x00000012ff0c7819 */ /* 0x100fe40000011609 */
[----:B------:R-:W-:Y:S02]  /*0180*/  SHF.R.U32.HI R0, RZ, 0x1b, R9 ;  /* 0x0000001bff007819 */ /* 0x000fe40000011609 */
[----:B------:R-:W-:Y:S02]  /*0190*/  LOP3.LUT R15, R15, R8, RZ, 0x3c, !PT ;  /* 0x000000080f0f7212 */ /* 0x000fe400078e3cff */
[----:B------:R-:W-:Y:S01]  /*01a0*/  LOP3.LUT R12, R12, R9, RZ, 0x3c, !PT ;  /* 0x000000090c0c7212 */ /* 0x000fe200078e3cff */
[----:B------:R-:W-:Y:S01]  /*01b0*/  IMAD R9, R9, 0x4c957f2d, RZ ;  /* 0x4c957f2d09097824 */ /* 0x000fe200078e02ff */
[----:B------:R-:W-:-:S02]  /*01c0*/  IADD R14, -R0, RZ ;  /* 0x000000ff000e7235 */ /* 0x000fc400078e0100 */
[----:B------:R-:W-:-:S04]  /*01d0*/  SHF.R.U64 R15, R15, 0x1b, R12 ;  /* 0x0000001b0f0f7819 */ /* 0x000fc8000000120c */
[----:B------:R-:W-:Y:S02]  /*01e0*/  SHF.R.U32.HI R0, RZ, R0, R15 ;  /* 0x00000000ff007219 */ /* 0x000fe4000001160f */
[----:B------:R-:W-:-:S04]  /*01f0*/  SHF.L.W.U32 R15, R15, R14, RZ ;  /* 0x0000000e0f0f7219 */ /* 0x000fc80000000eff */
[----:B------:R-:W-:Y:S01]  /*0200*/  LOP3.LUT R0, R0, R15, RZ, 0xfc, !PT ;  /* 0x0000000f00007212 */ /* 0x000fe200078efcff */
[----:B------:R-:W-:-:S03]  /*0210*/  IMAD R15, R8, 0x5851f42d, R9 ;  /* 0x5851f42d080f7824 */ /* 0x000fc600078e0209 */
[----:B------:R-:W-:-:S04]  /*0220*/  SHF.R.U32.HI R0, RZ, 0x9, R0 ;  /* 0x00000009ff007819 */ /* 0x000fc80000011600 */
[----:B------:R-:W-:-:S05]  /*0230*/  I2FP.F32.U32 R0, R0 ;  /* 0x0000000000007245 */ /* 0x000fca0000201000 */
[----:B------:R-:W-:-:S05]  /*0240*/  FMUL R0, R0, 1.1920928955078125e-07 ;  /* 0x3400000000007820 */ /* 0x000fca0000400000 */
[----:B------:R-:W-:-:S05]  /*0250*/  FMNMX R0, R0, 9.9999999747524270788e-07, !PT ;  /* 0x358637bd00007809 */ /* 0x000fca0007800000 */
[----:B------:R-:W-:-:S05]  /*0260*/  FMNMX R0, R0, 0.99993598461151123047, PT ;  /* 0x3f7ffbce00007809 */ /* 0x000fca0003800000 */
[----:B------:R-:W-:-:S05]  /*0270*/  FADD R14, R0, -0.5 ;  /* 0xbf000000000e7421 */ /* 0x000fca0000000000 */
[----:B------:R-:W-:Y:S01]  /*0280*/  FSETP.GEU.AND P0, PT, |R14|, 0.4757499992847442627, PT ;  /* 0x3ef395810e00780b */ /* 0x000fe20003f0e200 */
[----:B--2---:R-:W-:-:S05]  /*0290*/  IMAD.WIDE.U32 R8, R8, 0x4c957f2d, R10 ;  /* 0x4c957f2d08087825 */ /* 0x004fca00078e000a */
[----:B------:R-:W-:-:S07]  /*02a0*/  IADD R9, R9, R15 ;  /* 0x0000000f09097235 */ /* 0x000fce00078e0000 */
        /* <DEDUP_REMOVED lines=15> */
[----:B------:R-:W2:Y:S01]  /*03a0*/  MUFU.RCP R17, R12 ;  /* 0x0000000c00117308 */ /* 0x000ea20000001000 */
[----:B------:R-:W-:-:S04]  /*03b0*/  FFMA R15, R0, R15, 2.5066282749176025391 ;  /* 0x40206c99000f7423 */ /* 0x000fc8000000000f */
[----:B------:R-:W-:-:S04]  /*03c0*/  FMUL R0, R14, R15 ;  /* 0x0000000f0e007220 */ /* 0x000fc80000400000 */
[----:B------:R-:W-:-:S04]  /*03d0*/  @!P0 FMUL R0, R0, 16777216 ;  /* 0x4b80000000008820 */ /* 0x000fc80000400000 */
[----:B--2---:R-:W-:Y:S01]  /*03e0*/  FMUL R0, R17, R0 ;  /* 0x0000000011007220 */ /* 0x004fe20000400000 */
[----:B------:R-:W-:Y:S06]  /*03f0*/  BRA `(.L_x_25) ;  /* 0x0000000000747947 */ /* 0x000fec0003800000 */
.L_x_24:
[----:B------:R-:W-:Y:S01]  /*0400*/  FSETP.GEU.AND P0, PT, R0, 0.5, PT ;  /* 0x3f0000000000780b */ /* 0x000fe20003f0e000 */
[----:B------:R-:W-:-:S12]  /*0410*/  HFMA2 R15, -RZ, RZ, 0.99951171875, 0.00165081024169921875 ;  /* 0x3bff16c3ff0f7431 */ /* 0x000fd800000001ff */
[----:B------:R-:W-:-:S05]  /*0420*/  @P0 FADD R0, -R0, 1 ;  /* 0x3f80000000000421 */ /* 0x000fca0000000100 */
[----:B------:R-:W-:-:S13]  /*0430*/  FSETP.GEU.AND P1, PT, |R0|, 1.175494350822287508e-38, PT ;  /* 0x008000000000780b */ /* 0x000fda0003f2e200 */
[----:B------:R-:W-:-:S04]  /*0440*/  @!P1 FMUL R0, R0, 16777216 ;  /* 0x4b80000000009820 */ /* 0x000fc80000400000 */
[----:B------:R-:W2:Y:S02]  /*0450*/  MUFU.LG2 R12, R0 ;  /* 0x00000000000c7308 */ /* 0x000ea40000000c00 */
[----:B--2---:R-:W-:-:S04]  /*0460*/  @!P1 FADD R12, R12, -24 ;  /* 0xc1c000000c0c9421 */ /* 0x004fc80000000000 */
[----:B------:R-:W-:-:S04]  /*0470*/  FMUL R12, R12, 0.69314718246459960938 ;  /* 0x3f3172180c0c7820 */ /* 0x000fc80000400000 */
[----:B------:R-:W-:-:S05]  /*0480*/  FMUL R12, R12, -2 ;  /* 0xc00000000c0c7820 */ /* 0x000fca0000400000 */
[----:B------:R-:W-:-:S13]  /*0490*/  FSETP.GEU.AND P1, PT, |R12|, 1.175494350822287508e-38, PT ;  /* 0x008000000c00780b */ /* 0x000fda0003f2e200 */
[----:B------:R-:W-:-:S04]  /*04a0*/  @!P1 FMUL R12, R12, 16777216 ;  /* 0x4b8000000c0c9820 */ /* 0x000fc80000400000 */
[----:B------:R-:W2:Y:S02]  /*04b0*/  MUFU.SQRT R14, R12 ;  /* 0x0000000c000e7308 */ /* 0x000ea40000002000 */
[----:B--2---:R-:W-:-:S04]  /*04c0*/  @!P1 FMUL R14, R14, 0.000244140625 ;  /* 0x398000000e0e9820 */ /* 0x004fc80000400000 */
        /* <DEDUP_REMOVED lines=11> */
[----:B------:R-:W2:Y:S01]  /*0580*/  MUFU.RCP R17, R16 ;  /* 0x0000001000117308 */ /* 0x000ea20000001000 */
[----:B------:R-:W-:-:S04]  /*0590*/  FFMA R14, R14, R15, 2.9381639957427978516 ;  /* 0x403c0ae10e0e7423 */ /* 0x000fc8000000000f */
[----:B------:R-:W-:-:S04]  /*05a0*/  @!P1 FMUL R14, R14, 16777216 ;  /* 0x4b8000000e0e9820 */ /* 0x000fc80000400000 */
[----:B--2---:R-:W-:-:S05]  /*05b0*/  FMUL R17, R17, R14 ;  /* 0x0000000e11117220 */ /* 0x004fca0000400000 */
[----:B------:R-:W-:-:S07]  /*05c0*/  FSEL R0, -R17, R17, P0 ;  /* 0x0000001111007208 */ /* 0x000fce0000000100 */
.L_x_25:
[----:B------:R-:W-:Y:S05]  /*05d0*/  BSYNC.RECONVERGENT B0 ;  /* 0x0000000000007941 */ /* 0x000fea0003800200 */
.L_x_23:
[----:B------:R-:W2:Y:S02]  /*05e0*/  LDCU UR5, c[0x0][0x3a4] ;  /* 0x00007480ff0577ac */ /* 0x000ea40008000800 */
[----:B--2---:R-:W-:-:S09]  /*05f0*/  UFSETP.GT.AND UP0, UPT, UR5, URZ, UPT ;  /* 0x000000ff05007253 */ /* 0x004fd2000bf04000 */
[----:B------:R-:W-:Y:S05]  /*0600*/  BRA.U !UP0, `(.L_x_26) ;  /* 0x0000000508787547 */ /* 0x000fea000b800000 */
[----:B------:R-:W-:Y:S01]  /*0610*/  UF2I.TRUNC.NTZ UR5, UR5 ;  /* 0x000000050005725c */ /* 0x000fe2000820f100 */
[----:B------:R-:W-:-:S03]  /*0620*/  HFMA2 R12, -RZ, RZ, 0, 0 ;  /* 0x00000000ff0c7431 */ /* 0x000fc600000001ff */
[----:B------:R-:W-:-:S09]  /*0630*/  UISETP.GT.AND UP0, UPT, UR5, URZ, UPT ;  /* 0x000000ff0500728c */ /* 0x000fd2000bf04270 */
[----:B------:R-:W-:Y:S05]  /*0640*/  BRA.U !UP0, `(.L_x_27) ;  /* 0x00000005083c7547 */ /* 0x000fea000b800000 */
[----:B01----:R-:W-:-:S05]  /*0650*/  UMOV UR4, URZ ;  /* 0x000000ff00047c82 */ /* 0x003fca0008000000 */
.L_x_31:
[--C-:B------:R-:W-:Y:S01]  /*0660*/  SHF.R.U64 R15, R8, 0x12, R9.reuse ;  /* 0x00000012080f7819 */ /* 0x100fe20000001209 */
[----:B------:R-:W-:Y:S01]  /*0670*/  UIADD3 UR4, UPT, UPT, UR4, 0x1, URZ ;  /* 0x0000000104047890 */ /* 0x000fe2000fffe0ff */
[--C-:B------:R-:W-:Y:S01]  /*0680*/  SHF.R.U32.HI R16, RZ, 0x12, R9.reuse ;  /* 0x00000012ff107819 */ /* 0x100fe20000011609 */
[----:B------:R-:W-:Y:S01]  /*0690*/  BSSY.RECONVERGENT B0, `(.L_x_28) ;  /* 0x0000048000007945 */ /* 0x000fe20003800200 */
[----:B------:R-:W-:Y:S01]  /*06a0*/  SHF.R.U32.HI R14, RZ, 0x1b, R9 ;  /* 0x0000001bff0e7819 */ /* 0x000fe20000011609 */
[----:B------:R-:W-:Y:S01]  /*06b0*/  UISETP.GE.AND UP0, UPT, UR4, UR5, UPT ;  /* 0x000000050400728c */ /* 0x000fe2000bf06270 */
[----:B------:R-:W-:Y:S02]  /*06c0*/  LOP3.LUT R15, R15, R8, RZ, 0x3c, !PT ;  /* 0x000000080f0f7212 */ /* 0x000fe400078e3cff */
[----:B------:R-:W-:Y:S01]  /*06d0*/  LOP3.LUT R16, R16, R9, RZ, 0x3c, !PT ;  /* 0x0000000910107212 */ /* 0x000fe200078e3cff */
[----:B------:R-:W-:Y:S01]  /*06e0*/  IMAD R9, R9, 0x4c957f2d, RZ ;  /* 0x4c957f2d09097824 */ /* 0x000fe200078e02ff */
[----:B------:R-:W-:-:S02]  /*06f0*/  IADD R18, -R14, RZ ;  /* 0x000000ff0e127235 */ /* 0x000fc400078e0100 */
[----:B------:R-:W-:Y:S01]  /*0700*/  SHF.R.U64 R15, R15, 0x1b, R16 ;  /* 0x0000001b0f0f7819 */ /* 0x000fe20000001210 */
[----:B------:R-:W-:-:S03]  /*0710*/  IMAD R9, R8, 0x5851f42d, R9 ;  /* 0x5851f42d08097824 */ /* 0x000fc600078e0209 */
[----:B------:R-:W-:Y:S02]  /*0720*/  SHF.R.U32.HI R14, RZ, R14, R15 ;  /* 0x0000000eff0e7219 */ /* 0x000fe4000001160f */
[----:B------:R-:W-:-:S04]  /*0730*/  SHF.L.W.U32 R15, R15, R18, RZ ;  /* 0x000000120f0f7219 */ /* 0x000fc80000000eff */
[----:B------:R-:W-:-:S04]  /*0740*/  LOP3.LUT R14, R14, R15, RZ, 0xfc, !PT ;  /* 0x0000000f0e0e7212 */ /* 0x000fc800078efcff */
[----:B------:R-:W-:-:S04]  /*0750*/  SHF.R.U32.HI R14, RZ, 0x9, R14 ;  /* 0x00000009ff0e7819 */ /* 0x000fc8000001160e */
[----:B------:R-:W-:-:S05]  /*0760*/  I2FP.F32.U32 R14, R14 ;  /* 0x0000000e000e7245 */ /* 0x000fca0000201000 */
[----:B------:R-:W-:-:S05]  /*0770*/  FMUL R14, R14, 1.1920928955078125e-07 ;  /* 0x340000000e0e7820 */ /* 0x000fca0000400000 */
[----:B------:R-:W-:-:S05]  /*0780*/  FMNMX R14, R14, 9.9999999747524270788e-07, !PT ;  /* 0x358637bd0e0e7809 */ /* 0x000fca0007800000 */
[----:B------:R-:W-:Y:S01]  /*0790*/  FMNMX R16, R14, 0.99993598461151123047, PT ;  /* 0x3f7ffbce0e107809 */ /* 0x000fe20003800000 */
[----:B------:R-:W-:-:S04]  /*07a0*/  IMAD.WIDE.U32 R14, R8, 0x4c957f2d, R10 ;  /* 0x4c957f2d080e7825 */ /* 0x000fc800078e000a */
[----:B------:R-:W-:Y:S01]  /*07b0*/  FADD R18, R16, -0.5 ;  /* 0xbf00000010127421 */ /* 0x000fe20000000000 */
[----:B------:R-:W-:Y:S01]  /*07c0*/  IADD R9, R15, R9 ;  /* 0x000000090f097235 */ /* 0x000fe200078e0000 */
[----:B------:R-:W-:-:S03]  /*07d0*/  MOV R8, R14 ;  /* 0x0000000e00087202 */ /* 0x000fc60000000f00 */
        /* <DEDUP_REMOVED lines=15> */
[----:B------:R-:W-:-:S04]  /*08d0*/  FFMA R15, R14, R15, -30.664798736572265625 ;  /* 0xc1f551820e0f7423 */ /* 0x000fc8000000000f */
[----:B------:R-:W-:Y:S01]  /*08e0*/  FFMA R15, R14, R15, 2.5066282749176025391 ;  /* 0x40206c990e0f7423 */ /* 0x000fe2000000000f */
[----:B------:R-:W0:Y:S03]  /*08f0*/  MUFU.RCP R16, R16 ;  /* 0x0000001000107308 */ /* 0x000e260000001000 */
[----:B------:R-:W-:-:S04]  /*0900*/  FMUL R15, R18, R15 ;  /* 0x0000000f120f7220 */ /* 0x000fc80000400000 */
[----:B------:R-:W-:-:S04]  /*0910*/  @!P0 FMUL R15, R15, 16777216 ;  /* 0x4b8000000f0f8820 */ /* 0x000fc80000400000 */
[----:B0-----:R-:W-:Y:S01]  /*0920*/  FMUL R15, R16, R15 ;  /* 0x0000000f100f7220 */ /* 0x001fe20000400000 */
[----:B------:R-:W-:Y:S06]  /*0930*/  BRA `(.L_x_30) ;  /* 0x0000000000747947 */ /* 0x000fec0003800000 */
.L_x_29:
[----:B------:R-:W-:Y:S01]  /*0940*/  FSETP.GEU.AND P0, PT, R16, 0.5, PT ;  /* 0x3f0000001000780b */ /* 0x000fe20003f0e000 */
[----:B------:R-:W-:-:S12]  /*0950*/  HFMA2 R18, -RZ, RZ, 0.99951171875, 0.00165081024169921875 ;  /* 0x3bff16c3ff127431 */ /* 0x000fd800000001ff */
[----:B------:R-:W-:-:S05]  /*0960*/  @P0 FADD R16, -R16, 1 ;  /* 0x3f80000010100421 */ /* 0x000fca0000000100 */
[----:B------:R-:W-:-:S13]  /*0970*/  FSETP.GEU.AND P1, PT, |R16|, 1.175494350822287508e-38, PT ;  /* 0x008000001000780b */ /* 0x000fda0003f2e200 */
[----:B------:R-:W-:-:S04]  /*0980*/  @!P1 FMUL R16, R16, 16777216 ;  /* 0x4b80000010109820 */ /* 0x000fc80000400000 */
[----:B------:R0:W1:Y:S02]  /*0990*/  MUFU.LG2 R14, R16 ;  /* 0x00000010000e7308 */ /* 0x0000640000000c00 */
[----:B0-----:R-:W-:Y:S01]  /*09a0*/  MOV R16, 0x3bff186d ;  /* 0x3bff186d00107802 */ /* 0x001fe20000000f00 */
[----:B-1----:R-:W-:-:S04]  /*09b0*/  @!P1 FADD R14, R14, -24 ;  /* 0xc1c000000e0e9421 */ /* 0x002fc80000000000 */
[----:B------:R-:W-:-:S04]  /*09c0*/  FMUL R14, R14, 0.69314718246459960938 ;  /* 0x3f3172180e0e7820 */ /* 0x000fc80000400000 */
[----:B------:R-:W-:-:S05]  /*09d0*/  FMUL R14, R14, -2 ;  /* 0xc00000000e0e7820 */ /* 0x000fca0000400000 */
[----:B------:R-:W-:-:S13]  /*09e0*/  FSETP.GEU.AND P1, PT, |R14|, 1.175494350822287508e-38, PT ;  /* 0x008000000e00780b */ /* 0x000fda0003f2e200 */
[----:B------:R-:W-:-:S04]  /*09f0*/  @!P1 FMUL R14, R14, 16777216 ;  /* 0x4b8000000e0e9820 */ /* 0x000fc80000400000 */
[----:B------:R-:W0:Y:S02]  /*0a00*/  MUFU.SQRT R15, R14 ;  /* 0x0000000e000f7308 */ /* 0x000e240000002000 */
[----:B0-----:R-:W-:-:S04]  /*0a10*/  @!P1 FMUL R15, R15, 0.000244140625 ;  /* 0x398000000f0f9820 */ /* 0x001fc80000400000 */
[C---:B------:R-:W-:Y:S01]  /*0a20*/  FFMA R18, R15.reuse, R18, 0.32246711850166320801 ;  /* 0x3ea51a690f127423 */ /* 0x040fe20000000012 */
[----:B------:R-:W-:-:S03]  /*0a30*/  FFMA R16, R15, -R16, -0.32239645719528198242 ;  /* 0xbea511260f107423 */ /* 0x000fc60000000810 */
[C---:B------:R-:W-:Y:S01]  /*0a40*/  FFMA R18, R15.reuse, R18, 2.4451341629028320312 ;  /* 0x401c7d140f127423 */ /* 0x040fe20000000012 */
[----:B------:R-:W-:-:S03]  /*0a50*/  FFMA R16, R15, R16, -2.4007582664489746094 ;  /* 0xc019a6060f107423 */ /* 0x000fc60000000010 */
[C---:B------:R-:W-:Y:S01]  /*0a60*/  FFMA R18, R15.reuse, R18, 3.7544085979461669922 ;  /* 0x4070483b0f127423 */ /* 0x040fe20000000012 */
[----:B------:R-:W-:-:S03]  /*0a70*/  FFMA R16, R15, R16, -2.5497324466705322266 ;  /* 0xc0232ed10f107423 */ /* 0x000fc60000000010 */
[C---:B------:R-:W-:Y:S01]  /*0a80*/  FFMA R18, R15.reuse, R18, 1 ;  /* 0x3f8000000f127423 */ /* 0x040fe20000000012 */
[----:B------:R-:W-:-:S04]  /*0a90*/  FFMA R16, R15, R16, 4.374664306640625 ;  /* 0x408bfd400f107423 */ /* 0x000fc80000000010 */
[----:B------:R-:W-:Y:S01]  /*0aa0*/  FSETP.GEU.AND P1, PT, |R18|, 1.175494350822287508e-38, PT ;  /* 0x008000001200780b */ /* 0x000fe20003f2e200 */
[----:B------:R-:W-:-:S12]  /*0ab0*/  FFMA R15, R15, R16, 2.9381639957427978516 ;  /* 0x403c0ae10f0f7423 */ /* 0x000fd80000000010 */
[----:B------:R-:W-:Y:S01]  /*0ac0*/  @!P1 FMUL R18, R18, 16777216 ;  /* 0x4b80000012129820 */ /* 0x000fe20000400000 */
[----:B------:R-:W-:-:S05]  /*0ad0*/  @!P1 FMUL R15, R15, 16777216 ;  /* 0x4b8000000f0f9820 */ /* 0x000fca0000400000 */
[----:B------:R-:W0:Y:S02]  /*0ae0*/  MUFU.RCP R18, R18 ;  /* 0x0000001200127308 */ /* 0x000e240000001000 */
[----:B0-----:R-:W-:-:S05]  /*0af0*/  FMUL R15, R18, R15 ;  /* 0x0000000f120f7220 */ /* 0x001fca0000400000 */
[----:B------:R-:W-:-:S07]  /*0b00*/  FSEL R15, -R15, R15, P0 ;  /* 0x0000000f0f0f7208 */ /* 0x000fce0000000100 */
.L_x_30:
[----:B------:R-:W-:Y:S05]  /*0b10*/  BSYNC.RECONVERGENT B0 ;  /* 0x0000000000007941 */ /* 0x000fea0003800200 */
.L_x_28:
[----:B------:R-:W-:Y:S01]  /*0b20*/  FFMA R12, R15, R15, R12 ;  /* 0x0000000f0f0c7223 */ /* 0x000fe2000000000c */
[----:B------:R-:W-:Y:S06]  /*0b30*/  BRA.U !UP0, `(.L_x_31) ;  /* 0xfffffff908c87547 */ /* 0x000fec000b83ffff */
.L_x_27:
[----:B------:R-:W2:Y:S02]  /*0b40*/  LDC R14, c[0x0][0x3a4] ;  /* 0x0000e900ff0e7b82 */ /* 0x000ea40000000800 */
[----:B--2---:R-:W-:-:S13]  /*0b50*/  FSETP.GEU.AND P0, PT, |R14|, 1.175494350822287508e-38, PT ;  /* 0x008000000e00780b */ /* 0x004fda0003f0e200 */
[----:B------:R-:W-:Y:S01]  /*0b60*/  @!P0 FMUL R14, R14, 16777216 ;  /* 0x4b8000000e0e8820 */ /* 0x000fe20000400000 */
[----:B------:R-:W-:-:S03]  /*0b70*/  @!P0 FMUL R12, R12, 16777216 ;  /* 0x4b8000000c0c8820 */ /* 0x000fc60000400000 */
[----:B------:R-:W2:Y:S02]  /*0b80*/  MUFU.RCP R10, R14 ;  /* 0x0000000e000a7308 */ /* 0x000ea40000001000 */
[----:B--2---:R-:W-:-:S05]  /*0b90*/  FMUL R10, R10, R12 ;  /* 0x0000000c0a0a7220 */ /* 0x004fca0000400000 */
[----:B------:R-:W-:-:S13]  /*0ba0*/  FSETP.GEU.AND P0, PT, |R10|, 1.175494350822287508e-38, PT ;  /* 0x008000000a00780b */ /* 0x000fda0003f0e200 */
[----:B------:R-:W-:-:S04]  /*0bb0*/  @!P0 FMUL R10, R10, 16777216 ;  /* 0x4b8000000a0a8820 */ /* 0x000fc80000400000 */
[----:B------:R-:W2:Y:S02]  /*0bc0*/  MUFU.RSQ R11, R10 ;  /* 0x0000000a000b7308 */ /* 0x000ea40000001400 */
[----:B--2---:R-:W-:-:S04]  /*0bd0*/  @!P0 FMUL R11, R11, 4096 ;  /* 0x458000000b0b8820 */ /* 0x004fc80000400000 */
[----:B------:R-:W-:-:S07]  /*0be0*/  FMUL R0, R11, R0 ;  /* 0x000000000b007220 */ /* 0x000fce0000400000 */
.L_x_26:
[----:B------:R-:W2:Y:S01]  /*0bf0*/  LDC.64 R10, c[0x0][0x398] ;  /* 0x0000e600ff0a7b82 */ /* 0x000ea20000000a00 */
[----:B------:R-:W3:Y:S02]  /*0c00*/  LDCU UR4, c[0x0][0x3a0] ;  /* 0x00007400ff0477ac */ /* 0x000ee40008000800 */
[----:B---3--:R-:W-:-:S04]  /*0c10*/  FADD R13, R13, -UR4 ;  /* 0x800000040d0d7e21 */ /* 0x008fc80008000000 */
[----:B--2---:R-:W-:-:S04]  /*0c20*/  FFMA R13, R13, R10, UR4 ;  /* 0x000000040d0d7e23 */ /* 0x004fc8000800000a */
[----:B------:R-:W-:-:S05]  /*0c30*/  FFMA R13, R0, R11, R13 ;  /* 0x0000000b000d7223 */ /* 0x000fca000000000d */
[----:B------:R2:W-:Y:S02]  /*0c40*/  STG.E desc[UR6][R4.64], R13 ;  /* 0x0000000d04007986 */ /* 0x0005e4000c101906 */
.L_x_22:
[----:B-----5:R-:W-:Y:S01]  /*0c50*/  FMUL R0, R13, -0.5 ;  /* 0xbf0000000d007820 */ /* 0x020fe20000400000 */
[----:B------:R-:W3:Y:S03]  /*0c60*/  LDC.64 R10, c[0x0][0x3a8] ;  /* 0x0000ea00ff0a7b82 */ /* 0x000ee60000000a00 */
[----:B------:R-:W-:-:S05]  /*0c70*/  FMUL R0, R0, 1.4426950216293334961 ;  /* 0x3fb8aa3b00007820 */ /* 0x000fca0000400000 */
[----:B------:R-:W-:-:S13]  /*0c80*/  FSETP.GEU.AND P0, PT, R0, -126, PT ;  /* 0xc2fc00000000780b */ /* 0x000fda0003f0e000 */
[----:B------:R-:W-:Y:S01]  /*0c90*/  @!P0 FMUL R0, R0, 0.5 ;  /* 0x3f00000000008820 */ /* 0x000fe20000400000 */
[----:B---3--:R-:W-:-:S03]  /*0ca0*/  FSETP.GT.AND P1, PT, R10, RZ, PT ;  /* 0x000000ff0a00720b */ /* 0x008fc60003f24000 */
[----:B0-2---:R-:W0:Y:S10]  /*0cb0*/  MUFU.EX2 R4, R0 ;  /* 0x0000000000047308 */ /* 0x005e340000000800 */
[----:B------:R-:W-:Y:S01]  /*0cc0*/  @!P1 MOV R5, 0x3f000000 ;  /* 0x3f00000000059802 */ /* 0x000fe20000000f00 */
[----:B0-----:R-:W-:-:S04]  /*0cd0*/  @!P0 FMUL R4, R4, R4 ;  /* 0x0000000404048220 */ /* 0x001fc80000400000 */
[----:B------:R-:W-:-:S04]  /*0ce0*/  FMUL R12, R4, R11 ;  /* 0x0000000b040c7220 */ /* 0x000fc80000400000 */
[----:B------:R-:W-:-:S04]  /*0cf0*/  @!P1 FMUL R4, R12, R12 ;  /* 0x0000000c0c049220 */ /* 0x000fc80000400000 */
[----:B------:R-:W-:-:S04]  /*0d00*/  @!P1 FFMA R4, R4, -R5, -0.91893851757049560547 ;  /* 0xbf6b3f8e04049423 */ /* 0x000fc80000000805 */
[----:B------:R-:W-:Y:S01]  /*0d10*/  @!P1 FFMA R5, R13, -0.5, R4 ;  /* 0xbf0000000d059823 */ /* 0x000fe20000000004 */
[----:B------:R-:W-:Y:S06]  /*0d20*/  @!P1 BRA `(.L_x_32) ;  /* 0x0000000000e49947 */ /* 0x000fec0003800000 */
[C---:B------:R-:W-:Y:S01]  /*0d30*/  FSETP.GEU.AND P3, PT, |R10|.reuse, 1.175494350822287508e-38, PT ;  /* 0x008000000a00780b */ /* 0x040fe20003f6e200 */
[C---:B------:R-:W-:Y:S01]  /*0d40*/  FMUL R4, R10.reuse, 0.5 ;  /* 0x3f0000000a047820 */ /* 0x040fe20000400000 */
[C---:B------:R-:W-:Y:S01]  /*0d50*/  FADD R0, R10.reuse, 1 ;  /* 0x3f8000000a007421 */ /* 0x040fe20000000000 */
[----:B------:R-:W-:Y:S01]  /*0d60*/  FMUL R18, R10, 3.1415927410125732422 ;  /* 0x40490fdb0a127820 */ /* 0x000fe20000400000 */
[----:B------:R-:W-:Y:S01]  /*0d70*/  FMUL R16, R12, R12 ;  /* 0x0000000c0c107220 */ /* 0x000fe20000400000 */
[C---:B------:R-:W-:Y:S01]  /*0d80*/  FMUL R5, R4.reuse, 16777216 ;  /* 0x4b80000004057820 */ /* 0x040fe20000400000 */
[----:B------:R-:W-:Y:S01]  /*0d90*/  FSETP.GEU.AND P0, PT, |R4|, 1.175494350822287508e-38, PT ;  /* 0x008000000400780b */ /* 0x000fe20003f0e200 */
[----:B------:R-:W-:Y:S01]  /*0da0*/  FMUL R0, R0, 0.5 ;  /* 0x3f00000000007820 */ /* 0x000fe20000400000 */
[----:B------:R-:W-:Y:S01]  /*0db0*/  HFMA2 R15, -RZ, RZ, 15, 0 ;  /* 0x4b800000ff0f7431 */ /* 0x000fe200000001ff */
[----:B------:R-:W-:Y:S02]  /*0dc0*/  FSETP.GT.AND P2, PT, |R4|, 8.50705917302346158658e+37, PT ;  /* 0x7e8000000400780b */ /* 0x000fe40003f44200 */
[----:B------:R-:W-:Y:S01]  /*0dd0*/  FSEL R12, R5, R4, !P0 ;  /* 0x00000004050c7208 */ /* 0x000fe20004000000 */
[----:B------:R-:W-:Y:S01]  /*0de0*/  FSETP.GEU.AND P1, PT, |R0|, 1.175494350822287508e-38, PT ;  /* 0x008000000000780b */ /* 0x000fe20003f2e200 */
[----:B------:R-:W-:Y:S01]  /*0df0*/  @!P3 FMUL R10, R10, 16777216 ;  /* 0x4b8000000a0ab820 */ /* 0x000fe20000400000 */
[----:B------:R-:W-:Y:S01]  /*0e00*/  @!P3 FMUL R16, R16, 16777216 ;  /* 0x4b8000001010b820 */ /* 0x000fe20000400000 */
[C---:B------:R-:W-:Y:S01]  /*0e10*/  FMUL R5, R0.reuse, 16777216 ;  /* 0x4b80000000057820 */ /* 0x040fe20000400000 */
[----:B------:R-:W-:Y:S01]  /*0e20*/  FSETP.GT.AND P3, PT, |R0|, 8.50705917302346158658e+37, PT ;  /* 0x7e8000000000780b */ /* 0x000fe20003f64200 */
[----:B------:R0:W2:Y:S03]  /*0e30*/  MUFU.RCP R11, R10 ;  /* 0x0000000a000b7308 */ /* 0x0000a60000001000 */
[----:B------:R-:W-:Y:S01]  /*0e40*/  FSEL R5, R5, R0, !P1 ;  /* 0x0000000005057208 */ /* 0x000fe20004800000 */
[----:B------:R-:W3:Y:S01]  /*0e50*/  MUFU.LG2 R14, R12 ;  /* 0x0000000c000e7308 */ /* 0x000ee20000000c00 */
[----:B0-----:R-:W-:-:S05]  /*0e60*/  FSEL R10, R15, 1, !P0 ;  /* 0x3f8000000f0a7808 */ /* 0x001fca0004000000 */
[----:B------:R-:W-:Y:S01]  /*0e70*/  FSEL R17, R10, 0.25, !P2 ;  /* 0x3e8000000a117808 */ /* 0x000fe20005000000 */
[----:B------:R-:W-:Y:S01]  /*0e80*/  FSETP.GEU.AND P2, PT, |R18|, 1.175494350822287508e-38, PT ;  /* 0x008000001200780b */ /* 0x000fe20003f4e200 */
[----:B------:R0:W4:Y:S01]  /*0e90*/  MUFU.LG2 R10, R5 ;  /* 0x00000005000a7308 */ /* 0x0001220000000c00 */
[----:B--2---:R-:W-:Y:S01]  /*0ea0*/  FFMA R19, R11, R16, 1 ;  /* 0x3f8000000b137423 */ /* 0x004fe20000000010 */
[----:B------:R-:W-:Y:S01]  /*0eb0*/  FSEL R11, R15, 1, !P1 ;  /* 0x3f8000000f0b7808 */ /* 0x000fe20004800000 */
[C---:B------:R-:W-:Y:S01]  /*0ec0*/  FMUL R16, R4.reuse, R17 ;  /* 0x0000001104107220 */ /* 0x040fe20000400000 */
[----:B------:R-:W-:-:S03]  /*0ed0*/  FADD R15, R4, -0.5 ;  /* 0xbf000000040f7421 */ /* 0x000fc60000000000 */
[----:B------:R-:W-:Y:S01]  /*0ee0*/  FSEL R11, R11, 0.25, !P3 ;  /* 0x3e8000000b0b7808 */ /* 0x000fe20005800000 */
[----:B------:R-:W-:Y:S01]  /*0ef0*/  FSETP.GEU.AND P3, PT, |R19|, 1.175494350822287508e-38, PT ;  /* 0x008000001300780b */ /* 0x000fe20003f6e200 */
[----:B------:R-:W2:Y:S01]  /*0f00*/  MUFU.RCP R16, R16 ;  /* 0x0000001000107308 */ /* 0x000ea20000001000 */
[----:B---3--:R-:W-:Y:S02]  /*0f10*/  @!P0 FADD R14, R14, -24 ;  /* 0xc1c000000e0e8421 */ /* 0x008fe40000000000 */
[----:B------:R-:W-:Y:S01]  /*0f20*/  @!P2 FMUL R18, R18, 16777216 ;  /* 0x4b8000001212a820 */ /* 0x000fe20000400000 */
[C---:B------:R-:W-:Y:S01]  /*0f30*/  FMUL R12, R0.reuse, R11 ;  /* 0x0000000b000c7220 */ /* 0x040fe20000400000 */
[----:B0-----:R-:W-:Y:S01]  /*0f40*/  FADD R5, R0, -0.5 ;  /* 0xbf00000000057421 */ /* 0x001fe20000000000 */
[----:B------:R-:W-:-:S03]  /*0f50*/  FMUL R14, R14, 0.69314718246459960938 ;  /* 0x3f3172180e0e7820 */ /* 0x000fc60000400000 */
[----:B------:R-:W0:Y:S01]  /*0f60*/  MUFU.LG2 R18, R18 ;  /* 0x0000001200127308 */ /* 0x000e220000000c00 */
[----:B----4-:R-:W-:Y:S01]  /*0f70*/  @!P1 FADD R10, R10, -24 ;  /* 0xc1c000000a0a9421 */ /* 0x010fe20000000000 */
[----:B------:R-:W-:Y:S01]  /*0f80*/  FFMA R14, R15, R14, -R4 ;  /* 0x0000000e0f0e7223 */ /* 0x000fe20000000804 */
[----:B------:R-:W-:Y:S02]  /*0f90*/  @!P3 FMUL R19, R19, 16777216 ;  /* 0x4b8000001313b820 */ /* 0x000fe40000400000 */
[----:B------:R-:W-:Y:S01]  /*0fa0*/  FMUL R10, R10, 0.69314718246459960938 ;  /* 0x3f3172180a0a7820 */ /* 0x000fe20000400000 */
[----:B------:R-:W-:Y:S01]  /*0fb0*/  FADD R14, R14, 0.91893851757049560547 ;  /* 0x3f6b3f8e0e0e7421 */ /* 0x000fe20000000000 */
[----:B------:R-:W3:Y:S02]  /*0fc0*/  MUFU.RCP R12, R12 ;  /* 0x0000000c000c7308 */ /* 0x000ee40000001000 */
[----:B------:R-:W-:Y:S01]  /*0fd0*/  FFMA R5, R5, R10, -R0 ;  /* 0x0000000a05057223 */ /* 0x000fe20000000800 */
[----:B--2---:R-:W-:-:S03]  /*0fe0*/  FMUL R17, R17, R16 ;  /* 0x0000001011117220 */ /* 0x004fc60000400000 */
[----:B------:R-:W-:Y:S01]  /*0ff0*/  FADD R5, R5, 0.91893851757049560547 ;  /* 0x3f6b3f8e05057421 */ /* 0x000fe20000000000 */
[----:B------:R-:W-:Y:S01]  /*1000*/  FFMA R14, R17, 0.083333335816860198975, R14 ;  /* 0x3daaaaab110e7823 */ /* 0x000fe2000000000e */
[----:B------:R-:W2:Y:S01]  /*1010*/  MUFU.LG2 R19, R19 ;  /* 0x0000001300137308 */ /* 0x000ea20000000c00 */
[----:B0-----:R-:W-:-:S04]  /*1020*/  @!P2 FADD R18, R18, -24 ;  /* 0xc1c000001212a421 */ /* 0x001fc80000000000 */
[----:B------:R-:W-:Y:S01]  /*1030*/  FMUL R18, R18, 0.69314718246459960938 ;  /* 0x3f31721812127820 */ /* 0x000fe20000400000 */
[----:B---3--:R-:W-:-:S04]  /*1040*/  FMUL R12, R11, R12 ;  /* 0x0000000c0b0c7220 */ /* 0x008fc80000400000 */
[----:B------:R-:W-:Y:S01]  /*1050*/  FFMA R5, R12, 0.083333335816860198975, R5 ;  /* 0x3daaaaab0c057823 */ /* 0x000fe20000000005 */
[----:B--2---:R-:W-:-:S03]  /*1060*/  @!P3 FADD R19, R19, -24 ;  /* 0xc1c000001313b421 */ /* 0x004fc60000000000 */
[----:B------:R-:W-:Y:S01]  /*1070*/  FADD R5, R5, -R14 ;  /* 0x8000000e05057221 */ /* 0x000fe20000000000 */
[----:B------:R-:W-:-:S03]  /*1080*/  FMUL R19, R19, 0.69314718246459960938 ;  /* 0x3f31721813137820 */ /* 0x000fc60000400000 */
[----:B------:R-:W-:-:S04]  /*1090*/  FFMA R5, R18, -0.5, R5 ;  /* 0xbf00000012057823 */ /* 0x000fc80000000005 */
[----:B------:R-:W-:-:S04]  /*10a0*/  FFMA R0, -R0, R19, R5 ;  /* 0x0000001300007223 */ /* 0x000fc80000000105 */
[----:B------:R-:W-:-:S07]  /*10b0*/  FFMA R5, R13, -0.5, R0 ;  /* 0xbf0000000d057823 */ /* 0x000fce0000000000 */
.L_x_32:
[----:B------:R-:W-:Y:S04]  /*10c0*/  STG.E desc[UR6][R6.64], R5 ;  /* 0x0000000506007986 */ /* 0x000fe8000c101906 */
[----:B------:R-:W-:Y:S01]  /*10d0*/  STG.E.64 desc[UR6][R2.64], R8 ;  /* 0x0000000802007986 */ /* 0x000fe2000c101b06 */
[----:B------:R-:W-:Y:S05]  /*10e0*/  EXIT ;  /* 0x000000000000794d */ /* 0x000fea0003800000 */
.L_x_33:
        /* <DEDUP_REMOVED lines=9> */
.L_x_49:


//--------------------- .text.bpf_init_particles  --------------------------
	.section	.text.bpf_init_particles,"ax",@progbits
	.align	128
        .global         bpf_init_particles
        .type           bpf_init_particles,@function
        .size           bpf_init_particles,(.L_x_50 - bpf_init_particles)
        .other          bpf_init_particles,@"STO_CUDA_ENTRY STV_DEFAULT"
bpf_init_particles:
.text.bpf_init_particles:
        /* <DEDUP_REMOVED lines=56> */
.L_x_35:
        /* <DEDUP_REMOVED lines=29> */
.L_x_36:
[----:B------:R-:W-:Y:S05]  /*0550*/  BSYNC.RECONVERGENT B0 ;  /* 0x0000000000007941 */ /* 0x000fea0003800200 */
.L_x_34:
[----:B------:R-:W0:Y:S01]  /*0560*/  LDC.64 R10, c[0x0][0x390] ;  /* 0x0000e400ff0a7b82 */ /* 0x000e220000000a00 */
[----:B------:R-:W-:-:S07]  /*0570*/  MOV R6, R4 ;  /* 0x0000000400067202 */ /* 0x000fce0000000f00 */
[----:B------:R-:W1:Y:S01]  /*0580*/  LDC.64 R8, c[0x0][0x380] ;  /* 0x0000e000ff087b82 */ /* 0x000e620000000a00 */
[----:B0-----:R-:W-:Y:S01]  /*0590*/  FFMA R13, R13, R11, R10 ;  /* 0x0000000b0d0d7223 */ /* 0x001fe2000000000a */
[----:B-1----:R-:W-:-:S05]  /*05a0*/  IMAD.WIDE.U32 R8, R0, 0x4, R8 ;  /* 0x0000000400087825 */ /* 0x002fca00078e0008 */
[----:B------:R-:W-:Y:S04]  /*05b0*/  STG.E desc[UR4][R8.64], R13 ;  /* 0x0000000d08007986 */ /* 0x000fe8000c101904 */
[----:B------:R-:W-:Y:S01]  /*05c0*/  STG.E.64 desc[UR4][R2.64], R6 ;  /* 0x0000000602007986 */ /* 0x000fe2000c101b04 */
[----:B------:R-:W-:Y:S05]  /*05d0*/  EXIT ;  /* 0x000000000000794d */ /* 0x000fea0003800000 */
.L_x_37:
        /* <DEDUP_REMOVED lines=10> */
.L_x_50:


//--------------------- .text.bpf_init_rng        --------------------------
	.section	.text.bpf_init_rng,"ax",@progbits
	.align	128
        .global         bpf_init_rng
        .type           bpf_init_rng,@function
        .size           bpf_init_rng,(.L_x_51 - bpf_init_rng)
        .other          bpf_init_rng,@"STO_CUDA_ENTRY STV_DEFAULT"
bpf_init_rng:
.text.bpf_init_rng:
        /* <DEDUP_REMOVED lines=9> */
[----:B------:R-:W-:Y:S01]  /*0090*/  LEA R4, R11, 0x1, 0x1 ;  /* 0x000000010b047811 */ /* 0x000fe200078e08ff */
[----:B------:R-:W-:Y:S01]  /*00a0*/  HFMA2 R5, -RZ, RZ, 0, 0 ;  /* 0x00000000ff057431 */ /* 0x000fe200000001ff */
[----:B------:R-:W1:Y:S02]  /*00b0*/  LDCU.64 UR4, c[0x0][0x358] ;  /* 0x00006b00ff0477ac */ /* 0x000e640008000a00 */
[----:B------:R-:W-:-:S03]  /*00c0*/  LOP3.LUT R4, R4, 0x1, RZ, 0xfc, !PT ;  /* 0x0000000104047812 */ /* 0x000fc600078efcff */
[----:B------:R-:W2:Y:S01]  /*00d0*/  LDC.64 R8, c[0x0][0x380] ;  /* 0x0000e000ff087b82 */ /* 0x000ea20000000a00 */
[----:B0-----:R-:W-:-:S04]  /*00e0*/  IMAD R3, R3, 0x4c957f2d, RZ ;  /* 0x4c957f2d03037824 */ /* 0x001fc800078e02ff */
[C---:B------:R-:W-:Y:S02]  /*00f0*/  IMAD R7, R2.reuse, 0x5851f42d, R3 ;  /* 0x5851f42d02077824 */ /* 0x040fe400078e0203 */
[----:B------:R-:W-:-:S05]  /*0100*/  IMAD.WIDE.U32 R2, R2, 0x4c957f2d, R4 ;  /* 0x4c957f2d02027825 */ /* 0x000fca00078e0004 */
[----:B------:R-:W-:Y:S01]  /*0110*/  IADD R0, R3, R7 ;  /* 0x0000000703007235 */ /* 0x000fe200078e0000 */
[----:B------:R-:W-:-:S04]  /*0120*/  IMAD.WIDE.U32 R6, R2, 0x4c957f2d, R4 ;  /* 0x4c957f2d02067825 */ /* 0x000fc800078e0004 */
[----:B------:R-:W-:-:S04]  /*0130*/  IMAD R3, R0, 0x4c957f2d, RZ ;  /* 0x4c957f2d00037824 */ /* 0x000fc800078e02ff */
[----:B------:R-:W-:Y:S02]  /*0140*/  IMAD R13, R2, 0x5851f42d, R3 ;  /* 0x5851f42d020d7824 */ /* 0x000fe400078e0203 */
[----:B--2---:R-:W-:-:S03]  /*0150*/  IMAD.WIDE.U32 R2, R11, 0x10, R8 ;  /* 0x000000100b027825 */ /* 0x004fc600078e0008 */
[----:B------:R-:W-:Y:S02]  /*0160*/  IADD R7, R7, R13 ;  /* 0x0000000d07077235 */ /* 0x000fe400078e0000 */
[----:B-1----:R-:W-:Y:S04]  /*0170*/  STG.E.64 desc[UR4][R2.64+0x8], R4 ;  /* 0x0000080402007986 */ /* 0x002fe8000c101b04 */
[----:B------:R-:W-:Y:S01]  /*0180*/  STG.E.64 desc[UR4][R2.64], R6 ;  /* 0x0000000602007986 */ /* 0x000fe2000c101b04 */
[----:B------:R-:W-:Y:S05]  /*0190*/  EXIT ;  /* 0x000000000000794d */ /* 0x000fea0003800000 */
.L_x_38:
        /* <DEDUP_REMOVED lines=14> */
.L_x_51:


//--------------------- .nv.shared.bpf_silverman_jitter --------------------------
	.section	.nv.shared.bpf_silverman_jitter,"aw",@nobits
	.sectionflags	@""
	.align	16
	.zero		1024


//--------------------- .nv.shared.reserved.0     --------------------------
	.section	.nv.shared.reserved.0,"aw",@nobits
	.weak		__nv_reservedSMEM_offset_0_alias
	.size		__nv_reservedSMEM_offset_0_alias, 0, 64
	.other		__nv_reservedSMEM_offset_0_alias,@"STO_CUDA_RESERVED_SHARED STV_DEFAULT"
__nv_reservedSMEM_offset_0_alias:
	.zero		0
	.zero		64


//--------------------- .nv.shared.bpf_gen_noise  --------------------------
	.section	.nv.shared.bpf_gen_noise,"aw",@nobits
	.sectionflags	@""
	.align	16
	.zero		1024


//--------------------- .nv.shared.bpf_compute_var --------------------------
	.section	.nv.shared.bpf_compute_var,"aw",@nobits
	.sectionflags	@""
	.align	16
	.zero		1024


//--------------------- .nv.shared.bpf_resample   --------------------------
	.section	.nv.shared.bpf_resample,"aw",@nobits
	.sectionflags	@""
	.align	16
	.zero		1024


//--------------------- .nv.shared.bpf_compute_loglik --------------------------
	.section	.nv.shared.bpf_compute_loglik,"aw",@nobits
	.sectionflags	@""
	.align	16
	.zero		1024


//--------------------- .nv.shared.bpf_scale_wh   --------------------------
	.section	.nv.shared.bpf_scale_wh,"aw",@nobits
	.sectionflags	@""
	.align	16
	.zero		1024


//--------------------- .nv.shared.bpf_exp_sub    --------------------------
	.section	.nv.shared.bpf_exp_sub,"aw",@nobits
	.sectionflags	@""
	.align	16
	.zero		1024


//--------------------- .nv.shared.bpf_reduce_sum --------------------------
	.section	.nv.shared.bpf_reduce_sum,"aw",@nobits
	.sectionflags	@""
	.align	16
	.zero		1024


//--------------------- .nv.shared.bpf_reduce_max --------------------------
	.section	.nv.shared.bpf_reduce_max,"aw",@nobits
	.sectionflags	@""
	.align	16
	.zero		1024


//--------------------- .nv.shared.bpf_set_scalar --------------------------
	.section	.nv.shared.bpf_set_scalar,"aw",@nobits
	.sectionflags	@""
	.align	16
	.zero		1024


//--------------------- .nv.shared.bpf_propagate_weight --------------------------
	.section	.nv.shared.bpf_propagate_weight,"aw",@nobits
	.sectionflags	@""
	.align	16
	.zero		1024


//--------------------- .nv.shared.bpf_init_particles --------------------------
	.section	.nv.shared.bpf_init_particles,"aw",@nobits
	.sectionflags	@""
	.align	16
	.zero		1024


//--------------------- .nv.shared.bpf_init_rng   --------------------------
	.section	.nv.shared.bpf_init_rng,"aw",@nobits
	.sectionflags	@""
	.align	16
	.zero		1024


//--------------------- .nv.constant0.bpf_silverman_jitter --------------------------
	.section	.nv.constant0.bpf_silverman_jitter,"a",@progbits
	.sectionflags	@""
	.align	4
.nv.constant0.bpf_silverman_jitter:
	.zero		924


//--------------------- .nv.constant0.bpf_gen_noise --------------------------
	.section	.nv.constant0.bpf_gen_noise,"a",@progbits
	.sectionflags	@""
	.align	4
.nv.constant0.bpf_gen_noise:
	.zero		916


//--------------------- .nv.constant0.bpf_compute_var --------------------------
	.section	.nv.constant0.bpf_compute_var,"a",@progbits
	.sectionflags	@""
	.align	4
.nv.constant0.bpf_compute_var:
	.zero		920


//--------------------- .nv.constant0.bpf_resample --------------------------
	.section	.nv.constant0.bpf_resample,"a",@progbits
	.sectionflags	@""
	.align	4
.nv.constant0.bpf_resample:
	.zero		928


//--------------------- .nv.constant0.bpf_compute_loglik --------------------------
	.section	.nv.constant0.bpf_compute_loglik,"a",@progbits
	.sectionflags	@""
	.align	4
.nv.constant0.bpf_compute_loglik:
	.zero		908


//--------------------- .nv.constant0.bpf_scale_wh --------------------------
	.section	.nv.constant0.bpf_scale_wh,"a",@progbits
	.sectionflags	@""
	.align	4
.nv.constant0.bpf_scale_wh:
	.zero		932


//--------------------- .nv.constant0.bpf_exp_sub --------------------------
	.section	.nv.constant0.bpf_exp_sub,"a",@progbits
	.sectionflags	@""
	.align	4
.nv.constant0.bpf_exp_sub:
	.zero		924


//--------------------- .nv.constant0.bpf_reduce_sum --------------------------
	.section	.nv.constant0.bpf_reduce_sum,"a",@progbits
	.sectionflags	@""
	.align	4
.nv.constant0.bpf_reduce_sum:
	.zero		916


//--------------------- .nv.constant0.bpf_reduce_max --------------------------
	.section	.nv.constant0.bpf_reduce_max,"a",@progbits
	.sectionflags	@""
	.align	4
.nv.constant0.bpf_reduce_max:
	.zero		916


//--------------------- .nv.constant0.bpf_set_scalar --------------------------
	.section	.nv.constant0.bpf_set_scalar,"a",@progbits
	.sectionflags	@""
	.align	4
.nv.constant0.bpf_set_scalar:
	.zero		908


//--------------------- .nv.constant0.bpf_propagate_weight --------------------------
	.section	.nv.constant0.bpf_propagate_weight,"a",@progbits
	.sectionflags	@""
	.align	4
.nv.constant0.bpf_propagate_weight:
	.zero		952


//--------------------- .nv.constant0.bpf_init_particles --------------------------
	.section	.nv.constant0.bpf_init_particles,"a",@progbits
	.sectionflags	@""
	.align	4
.nv.constant0.bpf_init_particles:
	.zero		924


//--------------------- .nv.constant0.bpf_init_rng --------------------------
	.section	.nv.constant0.bpf_init_rng,"a",@progbits
	.sectionflags	@""
	.align	4
.nv.constant0.bpf_init_rng:
	.zero		916


//--------------------- SYMBOLS --------------------------

	.type		.nv.reservedSmem.offset0,@object
	.size		.nv.reservedSmem.offset0,0x4
	.type		.nv.reservedSmem.cap,@object
	.size		.nv.reservedSmem.cap,0x4
